//
// Generated by NVIDIA NVVM Compiler
//
// Compiler Build ID: CL-36424714
// Cuda compilation tools, release 13.0, V13.0.88
// Based on NVVM 20.0.0
//

.version 9.0
.target sm_100
.address_size 64

	// .globl	_Z24adam_optimization_kernelPfPKfS_S_S_fffffiibb

.visible .entry _Z24adam_optimization_kernelPfPKfS_S_S_fffffiibb(
	.param .u64 .ptr .align 1 _Z24adam_optimization_kernelPfPKfS_S_S_fffffiibb_param_0,
	.param .u64 .ptr .align 1 _Z24adam_optimization_kernelPfPKfS_S_S_fffffiibb_param_1,
	.param .u64 .ptr .align 1 _Z24adam_optimization_kernelPfPKfS_S_S_fffffiibb_param_2,
	.param .u64 .ptr .align 1 _Z24adam_optimization_kernelPfPKfS_S_S_fffffiibb_param_3,
	.param .u64 .ptr .align 1 _Z24adam_optimization_kernelPfPKfS_S_S_fffffiibb_param_4,
	.param .f32 _Z24adam_optimization_kernelPfPKfS_S_S_fffffiibb_param_5,
	.param .f32 _Z24adam_optimization_kernelPfPKfS_S_S_fffffiibb_param_6,
	.param .f32 _Z24adam_optimization_kernelPfPKfS_S_S_fffffiibb_param_7,
	.param .f32 _Z24adam_optimization_kernelPfPKfS_S_S_fffffiibb_param_8,
	.param .f32 _Z24adam_optimization_kernelPfPKfS_S_S_fffffiibb_param_9,
	.param .u32 _Z24adam_optimization_kernelPfPKfS_S_S_fffffiibb_param_10,
	.param .u32 _Z24adam_optimization_kernelPfPKfS_S_S_fffffiibb_param_11,
	.param .u8 _Z24adam_optimization_kernelPfPKfS_S_S_fffffiibb_param_12,
	.param .u8 _Z24adam_optimization_kernelPfPKfS_S_S_fffffiibb_param_13
)
{
	.reg .pred 	%p<40>;
	.reg .b16 	%rs<5>;
	.reg .b32 	%r<41>;
	.reg .b32 	%f<188>;
	.reg .b64 	%rd<25>;

	ld.param.u64 	%rd10, [_Z24adam_optimization_kernelPfPKfS_S_S_fffffiibb_param_1];
	ld.param.f32 	%f15, [_Z24adam_optimization_kernelPfPKfS_S_S_fffffiibb_param_5];
	ld.param.f32 	%f16, [_Z24adam_optimization_kernelPfPKfS_S_S_fffffiibb_param_6];
	ld.param.f32 	%f17, [_Z24adam_optimization_kernelPfPKfS_S_S_fffffiibb_param_7];
	ld.param.u32 	%r7, [_Z24adam_optimization_kernelPfPKfS_S_S_fffffiibb_param_11];
	cvta.to.global.u64 	%rd1, %rd10;
	mov.u32 	%r8, %ctaid.x;
	mov.u32 	%r1, %ntid.x;
	mov.u32 	%r9, %tid.x;
	mad.lo.s32 	%r40, %r8, %r1, %r9;
	setp.ge.s32 	%p3, %r40, %r7;
	@%p3 bra 	$L__BB0_8;
	ld.param.u32 	%r39, [_Z24adam_optimization_kernelPfPKfS_S_S_fffffiibb_param_10];
	ld.param.f32 	%f185, [_Z24adam_optimization_kernelPfPKfS_S_S_fffffiibb_param_9];
	ld.param.u64 	%rd23, [_Z24adam_optimization_kernelPfPKfS_S_S_fffffiibb_param_3];
	ld.param.u64 	%rd22, [_Z24adam_optimization_kernelPfPKfS_S_S_fffffiibb_param_2];
	ld.param.u64 	%rd21, [_Z24adam_optimization_kernelPfPKfS_S_S_fffffiibb_param_0];
	mul.f32 	%f20, %f15, %f185;
	mov.f32 	%f21, 0f3F800000;
	sub.f32 	%f1, %f21, %f20;
	sub.f32 	%f2, %f21, %f16;
	sub.f32 	%f3, %f21, %f17;
	cvt.rn.f32.s32 	%f22, %r39;
	mul.f32 	%f23, %f22, 0f3F000000;
	cvt.rzi.f32.f32 	%f24, %f23;
	add.f32 	%f25, %f24, %f24;
	sub.f32 	%f26, %f22, %f25;
	abs.f32 	%f27, %f26;
	setp.neu.f32 	%p4, %f27, 0f3F800000;
	abs.f32 	%f28, %f16;
	setp.lt.f32 	%p5, %f28, 0f00800000;
	mul.f32 	%f30, %f28, 0f4B800000;
	selp.f32 	%f31, %f30, %f28, %p5;
	selp.f32 	%f32, 0fC1C00000, 0f00000000, %p5;
	mov.b32 	%r10, %f31;
	add.s32 	%r11, %r10, -1060439283;
	and.b32  	%r12, %r11, -8388608;
	sub.s32 	%r13, %r10, %r12;
	mov.b32 	%f33, %r13;
	cvt.rn.f32.s32 	%f34, %r12;
	fma.rn.f32 	%f35, %f34, 0f34000000, %f32;
	add.f32 	%f36, %f33, 0fBF800000;
	add.f32 	%f37, %f33, 0f3F800000;
	rcp.approx.ftz.f32 	%f38, %f37;
	add.f32 	%f39, %f36, %f36;
	mul.f32 	%f40, %f39, %f38;
	mul.f32 	%f41, %f40, %f40;
	sub.f32 	%f42, %f36, %f40;
	add.f32 	%f43, %f42, %f42;
	neg.f32 	%f44, %f40;
	fma.rn.f32 	%f45, %f44, %f36, %f43;
	mul.rn.f32 	%f46, %f38, %f45;
	fma.rn.f32 	%f47, %f41, 0f3A2C32E4, 0f3B52E7DB;
	fma.rn.f32 	%f48, %f47, %f41, 0f3C93BB73;
	fma.rn.f32 	%f49, %f48, %f41, 0f3DF6384F;
	mul.rn.f32 	%f50, %f49, %f41;
	fma.rn.f32 	%f51, %f40, 0f3FB8AA3B, %f35;
	sub.f32 	%f52, %f35, %f51;
	fma.rn.f32 	%f53, %f40, 0f3FB8AA3B, %f52;
	fma.rn.f32 	%f54, %f46, 0f3FB8AA3B, %f53;
	fma.rn.f32 	%f55, %f40, 0f32A55E34, %f54;
	mul.f32 	%f56, %f50, 0f40400000;
	fma.rn.f32 	%f57, %f56, %f46, %f55;
	fma.rn.f32 	%f58, %f50, %f40, %f57;
	add.rn.f32 	%f59, %f51, %f58;
	neg.f32 	%f60, %f51;
	add.rn.f32 	%f61, %f59, %f60;
	neg.f32 	%f62, %f61;
	add.rn.f32 	%f63, %f58, %f62;
	mul.rn.f32 	%f64, %f59, %f22;
	neg.f32 	%f65, %f64;
	fma.rn.f32 	%f66, %f59, %f22, %f65;
	fma.rn.f32 	%f67, %f63, %f22, %f66;
	cvt.rni.f32.f32 	%f68, %f64;
	sub.f32 	%f69, %f64, %f68;
	add.f32 	%f70, %f69, %f67;
	fma.rn.f32 	%f71, %f70, 0f391FCB8E, 0f3AAF85ED;
	fma.rn.f32 	%f72, %f71, %f70, 0f3C1D9856;
	fma.rn.f32 	%f73, %f72, %f70, 0f3D6357BB;
	fma.rn.f32 	%f74, %f73, %f70, 0f3E75FDEC;
	fma.rn.f32 	%f75, %f74, %f70, 0f3F317218;
	fma.rn.f32 	%f76, %f75, %f70, 0f3F800000;
	cvt.rzi.s32.f32 	%r14, %f68;
	setp.gt.f32 	%p6, %f68, 0f00000000;
	selp.b32 	%r15, 0, -2097152000, %p6;
	add.s32 	%r16, %r15, 2130706432;
	mov.b32 	%f77, %r16;
	mul.f32 	%f78, %f76, %f77;
	shl.b32 	%r17, %r14, 23;
	sub.s32 	%r18, %r17, %r15;
	mov.b32 	%f79, %r18;
	mul.f32 	%f80, %f78, %f79;
	abs.f32 	%f81, %f64;
	setp.gt.f32 	%p7, %f81, 0f43180000;
	setp.lt.f32 	%p8, %f64, 0f00000000;
	selp.f32 	%f82, 0f00000000, 0f7F800000, %p8;
	selp.f32 	%f83, %f82, %f80, %p7;
	setp.eq.f32 	%p9, %f16, 0f3F800000;
	setp.eq.s32 	%p10, %r39, 0;
	or.pred  	%p11, %p9, %p10;
	setp.nan.f32 	%p12, %f28, %f28;
	abs.f32 	%f84, %f22;
	setp.nan.f32 	%p13, %f84, %f84;
	setp.eq.f32 	%p14, %f16, 0f00000000;
	setp.eq.f32 	%p15, %f28, 0f7F800000;
	or.pred  	%p16, %p14, %p15;
	setp.eq.f32 	%p17, %f16, 0fBF800000;
	setp.eq.f32 	%p18, %f84, 0f7F800000;
	and.pred  	%p19, %p17, %p18;
	setp.geu.f32 	%p20, %f16, 0f00000000;
	neg.f32 	%f86, %f83;
	selp.f32 	%f87, %f83, %f86, %p4;
	add.f32 	%f88, %f16, %f16;
	mov.b32 	%r19, %f88;
	setp.lt.s32 	%p21, %r39, 0;
	xor.b32  	%r20, %r19, 2139095040;
	selp.b32 	%r21, %r20, %r19, %p21;
	and.b32  	%r22, %r21, 2147483647;
	selp.b32 	%r23, %r22, %r21, %p4;
	mov.b32 	%f89, %r23;
	add.rn.f32 	%f90, %f16, %f22;
	abs.f32 	%f91, %f17;
	setp.lt.f32 	%p22, %f91, 0f00800000;
	mul.f32 	%f93, %f91, 0f4B800000;
	selp.f32 	%f94, %f93, %f91, %p22;
	selp.f32 	%f95, 0fC1C00000, 0f00000000, %p22;
	mov.b32 	%r24, %f94;
	add.s32 	%r25, %r24, -1060439283;
	and.b32  	%r26, %r25, -8388608;
	sub.s32 	%r27, %r24, %r26;
	mov.b32 	%f96, %r27;
	cvt.rn.f32.s32 	%f97, %r26;
	fma.rn.f32 	%f98, %f97, 0f34000000, %f95;
	add.f32 	%f99, %f96, 0fBF800000;
	add.f32 	%f100, %f96, 0f3F800000;
	rcp.approx.ftz.f32 	%f101, %f100;
	add.f32 	%f102, %f99, %f99;
	mul.f32 	%f103, %f102, %f101;
	mul.f32 	%f104, %f103, %f103;
	sub.f32 	%f105, %f99, %f103;
	add.f32 	%f106, %f105, %f105;
	neg.f32 	%f107, %f103;
	fma.rn.f32 	%f108, %f107, %f99, %f106;
	mul.rn.f32 	%f109, %f101, %f108;
	fma.rn.f32 	%f110, %f104, 0f3A2C32E4, 0f3B52E7DB;
	fma.rn.f32 	%f111, %f110, %f104, 0f3C93BB73;
	fma.rn.f32 	%f112, %f111, %f104, 0f3DF6384F;
	mul.rn.f32 	%f113, %f112, %f104;
	fma.rn.f32 	%f114, %f103, 0f3FB8AA3B, %f98;
	sub.f32 	%f115, %f98, %f114;
	fma.rn.f32 	%f116, %f103, 0f3FB8AA3B, %f115;
	fma.rn.f32 	%f117, %f109, 0f3FB8AA3B, %f116;
	fma.rn.f32 	%f118, %f103, 0f32A55E34, %f117;
	mul.f32 	%f119, %f113, 0f40400000;
	fma.rn.f32 	%f120, %f119, %f109, %f118;
	fma.rn.f32 	%f121, %f113, %f103, %f120;
	add.rn.f32 	%f122, %f114, %f121;
	neg.f32 	%f123, %f114;
	add.rn.f32 	%f124, %f122, %f123;
	neg.f32 	%f125, %f124;
	add.rn.f32 	%f126, %f121, %f125;
	mul.rn.f32 	%f127, %f122, %f22;
	neg.f32 	%f128, %f127;
	fma.rn.f32 	%f129, %f122, %f22, %f128;
	fma.rn.f32 	%f130, %f126, %f22, %f129;
	cvt.rni.f32.f32 	%f131, %f127;
	sub.f32 	%f132, %f127, %f131;
	add.f32 	%f133, %f132, %f130;
	fma.rn.f32 	%f134, %f133, 0f391FCB8E, 0f3AAF85ED;
	fma.rn.f32 	%f135, %f134, %f133, 0f3C1D9856;
	fma.rn.f32 	%f136, %f135, %f133, 0f3D6357BB;
	fma.rn.f32 	%f137, %f136, %f133, 0f3E75FDEC;
	fma.rn.f32 	%f138, %f137, %f133, 0f3F317218;
	fma.rn.f32 	%f139, %f138, %f133, 0f3F800000;
	cvt.rzi.s32.f32 	%r28, %f131;
	setp.gt.f32 	%p23, %f131, 0f00000000;
	selp.b32 	%r29, 0, -2097152000, %p23;
	add.s32 	%r30, %r29, 2130706432;
	mov.b32 	%f140, %r30;
	mul.f32 	%f141, %f139, %f140;
	shl.b32 	%r31, %r28, 23;
	sub.s32 	%r32, %r31, %r29;
	mov.b32 	%f142, %r32;
	mul.f32 	%f143, %f141, %f142;
	abs.f32 	%f144, %f127;
	setp.gt.f32 	%p24, %f144, 0f43180000;
	setp.lt.f32 	%p25, %f127, 0f00000000;
	selp.f32 	%f145, 0f00000000, 0f7F800000, %p25;
	selp.f32 	%f146, %f145, %f143, %p24;
	setp.eq.f32 	%p26, %f17, 0f3F800000;
	or.pred  	%p27, %p26, %p10;
	setp.nan.f32 	%p28, %f91, %f91;
	setp.eq.f32 	%p29, %f17, 0f00000000;
	setp.eq.f32 	%p30, %f91, 0f7F800000;
	or.pred  	%p31, %p29, %p30;
	setp.eq.f32 	%p32, %f17, 0fBF800000;
	and.pred  	%p33, %p32, %p18;
	setp.geu.f32 	%p34, %f17, 0f00000000;
	neg.f32 	%f147, %f146;
	selp.f32 	%f148, %f146, %f147, %p4;
	add.f32 	%f149, %f17, %f17;
	mov.b32 	%r33, %f149;
	xor.b32  	%r34, %r33, 2139095040;
	selp.b32 	%r35, %r34, %r33, %p21;
	and.b32  	%r36, %r35, 2147483647;
	selp.b32 	%r37, %r36, %r35, %p4;
	mov.b32 	%f150, %r37;
	add.rn.f32 	%f151, %f17, %f22;
	mov.u32 	%r38, %nctaid.x;
	mul.lo.s32 	%r3, %r1, %r38;
	or.pred  	%p35, %p11, %p12;
	or.pred  	%p1, %p35, %p13;
	selp.f32 	%f4, 0f3F800000, %f90, %p11;
	selp.f32 	%f152, 0f3F800000, %f83, %p19;
	selp.f32 	%f153, %f89, %f152, %p16;
	selp.f32 	%f154, %f153, %f87, %p20;
	selp.f32 	%f155, %f153, %f154, %p19;
	selp.f32 	%f5, %f153, %f155, %p16;
	or.pred  	%p36, %p27, %p28;
	or.pred  	%p2, %p36, %p13;
	selp.f32 	%f6, 0f3F800000, %f151, %p27;
	selp.f32 	%f156, 0f3F800000, %f146, %p33;
	selp.f32 	%f157, %f150, %f156, %p31;
	selp.f32 	%f158, %f157, %f148, %p34;
	selp.f32 	%f159, %f157, %f158, %p33;
	selp.f32 	%f7, %f157, %f159, %p31;
	cvta.to.global.u64 	%rd2, %rd21;
	cvta.to.global.u64 	%rd3, %rd22;
	cvta.to.global.u64 	%rd4, %rd23;
	selp.f32 	%f170, %f6, %f7, %p2;
	selp.f32 	%f174, %f4, %f5, %p1;
$L__BB0_2:
	ld.param.s8 	%rs3, [_Z24adam_optimization_kernelPfPKfS_S_S_fffffiibb_param_12];
	setp.eq.s16 	%p37, %rs3, 0;
	@%p37 bra 	$L__BB0_4;
	mul.wide.s32 	%rd11, %r40, 4;
	add.s64 	%rd12, %rd1, %rd11;
	ld.global.f32 	%f160, [%rd12];
	neg.f32 	%f186, %f160;
	bra.uni 	$L__BB0_5;
$L__BB0_4:
	mul.wide.s32 	%rd13, %r40, 4;
	add.s64 	%rd14, %rd1, %rd13;
	ld.global.f32 	%f186, [%rd14];
$L__BB0_5:
	ld.param.s8 	%rs4, [_Z24adam_optimization_kernelPfPKfS_S_S_fffffiibb_param_13];
	setp.eq.s16 	%p38, %rs4, 0;
	mul.wide.s32 	%rd15, %r40, 4;
	add.s64 	%rd5, %rd2, %rd15;
	ld.global.f32 	%f161, [%rd5];
	mul.f32 	%f162, %f1, %f161;
	st.global.f32 	[%rd5], %f162;
	add.s64 	%rd16, %rd3, %rd15;
	ld.global.f32 	%f163, [%rd16];
	mul.f32 	%f164, %f16, %f163;
	fma.rn.f32 	%f165, %f2, %f186, %f164;
	st.global.f32 	[%rd16], %f165;
	add.s64 	%rd17, %rd4, %rd15;
	ld.global.f32 	%f166, [%rd17];
	mul.f32 	%f167, %f17, %f166;
	mul.f32 	%f168, %f3, %f186;
	fma.rn.f32 	%f169, %f186, %f168, %f167;
	st.global.f32 	[%rd17], %f169;
	ld.global.f32 	%f11, [%rd16];
	mov.f32 	%f171, 0f3F800000;
	sub.f32 	%f172, %f171, %f170;
	div.rn.f32 	%f187, %f169, %f172;
	@%p38 bra 	$L__BB0_7;
	ld.param.u64 	%rd24, [_Z24adam_optimization_kernelPfPKfS_S_S_fffffiibb_param_4];
	cvta.to.global.u64 	%rd18, %rd24;
	add.s64 	%rd20, %rd18, %rd15;
	ld.global.f32 	%f173, [%rd20];
	max.f32 	%f187, %f173, %f187;
	st.global.f32 	[%rd20], %f187;
$L__BB0_7:
	ld.param.f32 	%f184, [_Z24adam_optimization_kernelPfPKfS_S_S_fffffiibb_param_8];
	mov.f32 	%f175, 0f3F800000;
	sub.f32 	%f176, %f175, %f174;
	div.rn.f32 	%f177, %f11, %f176;
	mul.f32 	%f178, %f15, %f177;
	sqrt.rn.f32 	%f179, %f187;
	add.f32 	%f180, %f184, %f179;
	div.rn.f32 	%f181, %f178, %f180;
	ld.global.f32 	%f182, [%rd5];
	sub.f32 	%f183, %f182, %f181;
	st.global.f32 	[%rd5], %f183;
	add.s32 	%r40, %r40, %r3;
	setp.lt.s32 	%p39, %r40, %r7;
	@%p39 bra 	$L__BB0_2;
$L__BB0_8:
	ret;

}


// ===== COMPILED SASS (sm_100) =====

	.target	sm_100

	.elftype	@"ET_EXEC"


//--------------------- .note.nv.tkinfo           --------------------------
	.section	.note.nv.tkinfo,"",@"SHT_NOTE"
	.sectionflags	@"SHF_NOTE_NV_TKINFO"
	.tkinfo
        /*0018*/ 	.word	0x00000002
        /*0030*/ 	.string	""
        /*0030*/ 	.string	"ptxas"
        /*0030*/ 	.string	"Cuda compilation tools, release 13.0, V13.0.88"
        /*0030*/ 	.string	"Build cuda_13.0.r13.0/compiler.36424714_0"
        /*0030*/ 	.string	"-arch sm_100 -m 64 "



//--------------------- .note.nv.cuinfo           --------------------------
	.section	.note.nv.cuinfo,"",@"SHT_NOTE"
	.sectionflags	@"SHF_NOTE_NV_CUINFO"
        /*0018*/ 	.short	0x0002
        /*001a*/ 	.short	0x0064
        /*001c*/ 	.short	0x0082
	.zero		2


//--------------------- .nv.info                  --------------------------
	.section	.nv.info,"",@"SHT_CUDA_INFO"
	.align	4


	//----- nvinfo : EIATTR_REGCOUNT
	.align		4
        /*0000*/ 	.byte	0x04, 0x2f
        /*0002*/ 	.short	(.L_1 - .L_0)
	.align		4
.L_0:
        /*0004*/ 	.word	index@(_Z24adam_optimization_kernelPfPKfS_S_S_fffffiibb)
        /*0008*/ 	.word	0x00000020


	//----- nvinfo : EIATTR_FRAME_SIZE
	.align		4
.L_1:
        /*000c*/ 	.byte	0x04, 0x11
        /*000e*/ 	.short	(.L_3 - .L_2)
	.align		4
.L_2:
        /*0010*/ 	.word	index@($__internal_1_$__cuda_sm3x_div_rn_noftz_f32_slowpath)
        /*0014*/ 	.word	0x00000000


	//----- nvinfo : EIATTR_FRAME_SIZE
	.align		4
.L_3:
        /*0018*/ 	.byte	0x04, 0x11
        /*001a*/ 	.short	(.L_5 - .L_4)
	.align		4
.L_4:
        /*001c*/ 	.word	index@($__internal_0_$__cuda_sm20_sqrt_rn_f32_slowpath)
        /*0020*/ 	.word	0x00000000


	//----- nvinfo : EIATTR_FRAME_SIZE
	.align		4
.L_5:
        /*0024*/ 	.byte	0x04, 0x11
        /*0026*/ 	.short	(.L_7 - .L_6)
	.align		4
.L_6:
        /*0028*/ 	.word	index@(_Z24adam_optimization_kernelPfPKfS_S_S_fffffiibb)
        /*002c*/ 	.word	0x00000000


	//----- nvinfo : EIATTR_MIN_STACK_SIZE
	.align		4
.L_7:
        /*0030*/ 	.byte	0x04, 0x12
        /*0032*/ 	.short	(.L_9 - .L_8)
	.align		4
.L_8:
        /*0034*/ 	.word	index@(_Z24adam_optimization_kernelPfPKfS_S_S_fffffiibb)
        /*0038*/ 	.word	0x00000000
.L_9:


//--------------------- .nv.compat                --------------------------
	.section	.nv.compat,"",@"SHT_CUDA_COMPAT_INFO"
	.align	4
        /*0000*/ 	.byte	0x02, 0x09, 0x00, 0x00, 0x02, 0x02, 0x01, 0x00, 0x02, 0x05, 0x05, 0x00, 0x03, 0x07, 0x01, 0x01
        /*0010*/ 	.byte	0x02, 0x03, 0x00, 0x00, 0x02, 0x06, 0x01, 0x00, 0x04, 0x0b, 0x08, 0x00, 0x01, 0x00, 0x00, 0x00
        /*0020*/ 	.byte	0x00, 0x00, 0x00, 0x00


//--------------------- .nv.info._Z24adam_optimization_kernelPfPKfS_S_S_fffffiibb --------------------------
	.section	.nv.info._Z24adam_optimization_kernelPfPKfS_S_S_fffffiibb,"",@"SHT_CUDA_INFO"
	.sectionflags	@""
	.align	4


	//----- nvinfo : EIATTR_CUDA_API_VERSION
	.align		4
        /*0000*/ 	.byte	0x04, 0x37
        /*0002*/ 	.short	(.L_11 - .L_10)
.L_10:
        /*0004*/ 	.word	0x00000082


	//----- nvinfo : EIATTR_KPARAM_INFO
	.align		4
.L_11:
        /*0008*/ 	.byte	0x04, 0x17
        /*000a*/ 	.short	(.L_13 - .L_12)
.L_12:
        /*000c*/ 	.word	0x00000000
        /*0010*/ 	.short	0x000d
        /*0012*/ 	.short	0x0045
        /*0014*/ 	.byte	0x00, 0xf0, 0x05, 0x00


	//----- nvinfo : EIATTR_KPARAM_INFO
	.align		4
.L_13:
        /*0018*/ 	.byte	0x04, 0x17
        /*001a*/ 	.short	(.L_15 - .L_14)
.L_14:
        /*001c*/ 	.word	0x00000000
        /*0020*/ 	.short	0x000c
        /*0022*/ 	.short	0x0044
        /*0024*/ 	.byte	0x00, 0xf0, 0x05, 0x00


	//----- nvinfo : EIATTR_KPARAM_INFO
	.align		4
.L_15:
        /*0028*/ 	.byte	0x04, 0x17
        /*002a*/ 	.short	(.L_17 - .L_16)
.L_16:
        /*002c*/ 	.word	0x00000000
        /*0030*/ 	.short	0x000b
        /*0032*/ 	.short	0x0040
        /*0034*/ 	.byte	0x00, 0xf0, 0x11, 0x00


	//----- nvinfo : EIATTR_KPARAM_INFO
	.align		4
.L_17:
        /*0038*/ 	.byte	0x04, 0x17
        /*003a*/ 	.short	(.L_19 - .L_18)
.L_18:
        /*003c*/ 	.word	0x00000000
        /*0040*/ 	.short	0x000a
        /*0042*/ 	.short	0x003c
        /*0044*/ 	.byte	0x00, 0xf0, 0x11, 0x00


	//----- nvinfo : EIATTR_KPARAM_INFO
	.align		4
.L_19:
        /*0048*/ 	.byte	0x04, 0x17
        /*004a*/ 	.short	(.L_21 - .L_20)
.L_20:
        /*004c*/ 	.word	0x00000000
        /*0050*/ 	.short	0x0009
        /*0052*/ 	.short	0x0038
        /*0054*/ 	.byte	0x00, 0xf0, 0x11, 0x00


	//----- nvinfo : EIATTR_KPARAM_INFO
	.align		4
.L_21:
        /*0058*/ 	.byte	0x04, 0x17
        /*005a*/ 	.short	(.L_23 - .L_22)
.L_22:
        /*005c*/ 	.word	0x00000000
        /*0060*/ 	.short	0x0008
        /*0062*/ 	.short	0x0034
        /*0064*/ 	.byte	0x00, 0xf0, 0x11, 0x00


	//----- nvinfo : EIATTR_KPARAM_INFO
	.align		4
.L_23:
        /*0068*/ 	.byte	0x04, 0x17
        /*006a*/ 	.short	(.L_25 - .L_24)
.L_24:
        /*006c*/ 	.word	0x00000000
        /*0070*/ 	.short	0x0007
        /*0072*/ 	.short	0x0030
        /*0074*/ 	.byte	0x00, 0xf0, 0x11, 0x00


	//----- nvinfo : EIATTR_KPARAM_INFO
	.align		4
.L_25:
        /*0078*/ 	.byte	0x04, 0x17
        /*007a*/ 	.short	(.L_27 - .L_26)
.L_26:
        /*007c*/ 	.word	0x00000000
        /*0080*/ 	.short	0x0006
        /*0082*/ 	.short	0x002c
        /*0084*/ 	.byte	0x00, 0xf0, 0x11, 0x00


	//----- nvinfo : EIATTR_KPARAM_INFO
	.align		4
.L_27:
        /*0088*/ 	.byte	0x04, 0x17
        /*008a*/ 	.short	(.L_29 - .L_28)
.L_28:
        /*008c*/ 	.word	0x00000000
        /*0090*/ 	.short	0x0005
        /*0092*/ 	.short	0x0028
        /*0094*/ 	.byte	0x00, 0xf0, 0x11, 0x00


	//----- nvinfo : EIATTR_KPARAM_INFO
	.align		4
.L_29:
        /*0098*/ 	.byte	0x04, 0x17
        /*009a*/ 	.short	(.L_31 - .L_30)
.L_30:
        /*009c*/ 	.word	0x00000000
        /*00a0*/ 	.short	0x0004
        /*00a2*/ 	.short	0x0020
        /*00a4*/ 	.byte	0x00, 0xf5, 0x21, 0x00


	//----- nvinfo : EIATTR_KPARAM_INFO
	.align		4
.L_31:
        /*00a8*/ 	.byte	0x04, 0x17
        /*00aa*/ 	.short	(.L_33 - .L_32)
.L_32:
        /*00ac*/ 	.word	0x00000000
        /*00b0*/ 	.short	0x0003
        /*00b2*/ 	.short	0x0018
        /*00b4*/ 	.byte	0x00, 0xf5, 0x21, 0x00


	//----- nvinfo : EIATTR_KPARAM_INFO
	.align		4
.L_33:
        /*00b8*/ 	.byte	0x04, 0x17
        /*00ba*/ 	.short	(.L_35 - .L_34)
.L_34:
        /*00bc*/ 	.word	0x00000000
        /*00c0*/ 	.short	0x0002
        /*00c2*/ 	.short	0x0010
        /*00c4*/ 	.byte	0x00, 0xf5, 0x21, 0x00


	//----- nvinfo : EIATTR_KPARAM_INFO
	.align		4
.L_35:
        /*00c8*/ 	.byte	0x04, 0x17
        /*00ca*/ 	.short	(.L_37 - .L_36)
.L_36:
        /*00cc*/ 	.word	0x00000000
        /*00d0*/ 	.short	0x0001
        /*00d2*/ 	.short	0x0008
        /*00d4*/ 	.byte	0x00, 0xf5, 0x21, 0x00


	//----- nvinfo : EIATTR_KPARAM_INFO
	.align		4
.L_37:
        /*00d8*/ 	.byte	0x04, 0x17
        /*00da*/ 	.short	(.L_39 - .L_38)
.L_38:
        /*00dc*/ 	.word	0x00000000
        /*00e0*/ 	.short	0x0000
        /*00e2*/ 	.short	0x0000
        /*00e4*/ 	.byte	0x00, 0xf5, 0x21, 0x00


	//----- nvinfo : EIATTR_SPARSE_MMA_MASK
	.align		4
.L_39:
        /*00e8*/ 	.byte	0x03, 0x50
        /*00ea*/ 	.short	0x0000


	//----- nvinfo : EIATTR_MAXREG_COUNT
	.align		4
        /*00ec*/ 	.byte	0x03, 0x1b
        /*00ee*/ 	.short	0x00ff


	//----- nvinfo : EIATTR_MERCURY_ISA_VERSION
	.align		4
        /*00f0*/ 	.byte	0x03, 0x5f
        /*00f2*/ 	.short	0x0101


	//----- nvinfo : EIATTR_VRC_CTA_INIT_COUNT
	.align		4
        /*00f4*/ 	.byte	0x02, 0x4a
	.zero		1
	.zero		1


	//----- nvinfo : EIATTR_EXIT_INSTR_OFFSETS
	.align		4
        /*00f8*/ 	.byte	0x04, 0x1c
        /*00fa*/ 	.short	(.L_41 - .L_40)


	//   ....[0]....
.L_40:
        /*00fc*/ 	.word	0x00000070


	//   ....[1]....
        /*0100*/ 	.word	0x00001170


	//----- nvinfo : EIATTR_CRS_STACK_SIZE
	.align		4
.L_41:
        /*0104*/ 	.byte	0x04, 0x1e
        /*0106*/ 	.short	(.L_43 - .L_42)
.L_42:
        /*0108*/ 	.word	0x00000000


	//----- nvinfo : EIATTR_CBANK_PARAM_SIZE
	.align		4
.L_43:
        /*010c*/ 	.byte	0x03, 0x19
        /*010e*/ 	.short	0x0046


	//----- nvinfo : EIATTR_PARAM_CBANK
	.align		4
        /*0110*/ 	.byte	0x04, 0x0a
        /*0112*/ 	.short	(.L_45 - .L_44)
	.align		4
.L_44:
        /*0114*/ 	.word	index@(.nv.constant0._Z24adam_optimization_kernelPfPKfS_S_S_fffffiibb)
        /*0118*/ 	.short	0x0380
        /*011a*/ 	.short	0x0046


	//----- nvinfo : EIATTR_SW_WAR
	.align		4
.L_45:
        /*011c*/ 	.byte	0x04, 0x36
        /*011e*/ 	.short	(.L_47 - .L_46)
.L_46:
        /*0120*/ 	.word	0x00000008
.L_47:


//--------------------- .nv.callgraph             --------------------------
	.section	.nv.callgraph,"",@"SHT_CUDA_CALLGRAPH"
	.align	4
	.sectionentsize	8
	.align		4
        /*0000*/ 	.word	0x00000000
	.align		4
        /*0004*/ 	.word	0xffffffff
	.align		4
        /*0008*/ 	.word	0x00000000
	.align		4
        /*000c*/ 	.word	0xfffffffe
	.align		4
        /*0010*/ 	.word	0x00000000
	.align		4
        /*0014*/ 	.word	0xfffffffd
	.align		4
        /*0018*/ 	.word	0x00000000
	.align		4
        /*001c*/ 	.word	0xfffffffc


//--------------------- .text._Z24adam_optimization_kernelPfPKfS_S_S_fffffiibb --------------------------
	.section	.text._Z24adam_optimization_kernelPfPKfS_S_S_fffffiibb,"ax",@progbits
	.align	128
        .global         _Z24adam_optimization_kernelPfPKfS_S_S_fffffiibb
        .type           _Z24adam_optimization_kernelPfPKfS_S_S_fffffiibb,@function
        .size           _Z24adam_optimization_kernelPfPKfS_S_S_fffffiibb,(.L_x_24 - _Z24adam_optimization_kernelPfPKfS_S_S_fffffiibb)
        .other          _Z24adam_optimization_kernelPfPKfS_S_S_fffffiibb,@"STO_CUDA_ENTRY STV_DEFAULT"
_Z24adam_optimization_kernelPfPKfS_S_S_fffffiibb:
.text._Z24adam_optimization_kernelPfPKfS_S_S_fffffiibb:
[----:B------:R-:W-:Y:S01]  /*0000*/  LDC R1, c[0x0][0x37c] ;  /* 0x0000df00ff017b82 */ /* 0x000fe20000000800 */
[----:B------:R-:W0:Y:S07]  /*0010*/  S2R R23, SR_TID.X ;  /* 0x0000000000177919 */ /* 0x000e2e0000002100 */
[----:B------:R-:W0:Y:S01]  /*0020*/  S2UR UR4, SR_CTAID.X ;  /* 0x00000000000479c3 */ /* 0x000e220000002500 */
[----:B------:R-:W1:Y:S07]  /*0030*/  LDCU UR5, c[0x0][0x3c0] ;  /* 0x00007800ff0577ac */ /* 0x000e6e0008000800 */
[----:B------:R-:W0:Y:S02]  /*0040*/  LDC R22, c[0x0][0x360] ;  /* 0x0000d800ff167b82 */ /* 0x000e240000000800 */
[----:B0-----:R-:W-:-:S05]  /*0050*/  IMAD R23, R22, UR4, R23 ;  /* 0x0000000416177c24 */ /* 0x001fca000f8e0217 */
[----:B-1----:R-:W-:-:S13]  /*0060*/  ISETP.GE.AND P0, PT, R23, UR5, PT ;  /* 0x0000000517007c0c */ /* 0x002fda000bf06270 */
[----:B------:R-:W-:Y:S05]  /*0070*/  @P0 EXIT ;  /* 0x000000000000094d */ /* 0x000fea0003800000 */
[----:B------:R-:W0:Y:S01]  /*0080*/  LDC.64 R20, c[0x0][0x3a8] ;  /* 0x0000ea00ff147b82 */ /* 0x000e220000000a00 */
[----:B------:R-:W1:Y:S01]  /*0090*/  LDCU UR4, c[0x0][0x370] ;  /* 0x00006e00ff0477ac */ /* 0x000e620008000800 */
[----:B------:R-:W2:Y:S06]  /*00a0*/  LDCU.64 UR6, c[0x0][0x358] ;  /* 0x00006b00ff0677ac */ /* 0x000eac0008000a00 */
[----:B------:R-:W3:Y:S01]  /*00b0*/  LDC R24, c[0x0][0x3b0] ;  /* 0x0000ec00ff187b82 */ /* 0x000ee20000000800 */
[----:B------:R-:W4:Y:S01]  /*00c0*/  LDCU UR10, c[0x0][0x3b0] ;  /* 0x00007600ff0a77ac */ /* 0x000f220008000800 */
[----:B------:R-:W0:Y:S01]  /*00d0*/  LDCU UR12, c[0x0][0x3c0] ;  /* 0x00007800ff0c77ac */ /* 0x000e220008000800 */
[----:B------:R-:W0:Y:S01]  /*00e0*/  LDCU.U8 UR5, c[0x0][0x3c4] ;  /* 0x00007880ff0577ac */ /* 0x000e220008000000 */
[----:B-1----:R-:W-:Y:S01]  /*00f0*/  IMAD R22, R22, UR4, RZ ;  /* 0x0000000416167c24 */ /* 0x002fe2000f8e02ff */
[----:B------:R-:W1:Y:S01]  /*0100*/  LDCU UR9, c[0x0][0x3ac] ;  /* 0x00007580ff0977ac */ /* 0x000e620008000800 */
[C---:B0-----:R-:W-:Y:S01]  /*0110*/  FMUL R0, |R21|.reuse, 16777216 ;  /* 0x4b80000015007820 */ /* 0x041fe20000400200 */
[C---:B------:R-:W-:Y:S01]  /*0120*/  FSETP.GEU.AND P0, PT, |R21|.reuse, 1.175494350822287508e-38, PT ;  /* 0x008000001500780b */ /* 0x040fe20003f0e200 */
[----:B------:R-:W-:Y:S01]  /*0130*/  FADD R18, R21, R21 ;  /* 0x0000001515127221 */ /* 0x000fe20000000000 */
[----:B------:R-:W0:Y:S02]  /*0140*/  LDCU UR11, c[0x0][0x3a8] ;  /* 0x00007500ff0b77ac */ /* 0x000e240008000800 */
[----:B------:R-:W-:Y:S01]  /*0150*/  FSEL R0, R0, |R21|, !P0 ;  /* 0x4000001500007208 */ /* 0x000fe20004000000 */
[----:B------:R-:W0:Y:S01]  /*0160*/  LDCU UR8, c[0x0][0x3b4] ;  /* 0x00007680ff0877ac */ /* 0x000e220008000800 */
[----:B---3--:R-:W-:-:S02]  /*0170*/  FMUL R9, |R24|, 16777216 ;  /* 0x4b80000018097820 */ /* 0x008fc40000400200 */
[----:B------:R-:W-:Y:S02]  /*0180*/  IADD3 R2, PT, PT, R0, -0x3f3504f3, RZ ;  /* 0xc0cafb0d00027810 */ /* 0x000fe40007ffe0ff */
[----:B------:R-:W-:Y:S02]  /*0190*/  FSETP.GEU.AND P1, PT, |R24|, 1.175494350822287508e-38, PT ;  /* 0x008000001800780b */ /* 0x000fe40003f2e200 */
[----:B------:R-:W-:Y:S02]  /*01a0*/  LOP3.LUT R3, R2, 0xff800000, RZ, 0xc0, !PT ;  /* 0xff80000002037812 */ /* 0x000fe400078ec0ff */
[----:B------:R-:W-:Y:S02]  /*01b0*/  FSEL R10, R9, |R24|, !P1 ;  /* 0x40000018090a7208 */ /* 0x000fe40004800000 */
[----:B------:R-:W-:Y:S02]  /*01c0*/  IADD3 R0, PT, PT, R0, -R3, RZ ;  /* 0x8000000300007210 */ /* 0x000fe40007ffe0ff */
[----:B------:R-:W-:-:S02]  /*01d0*/  IADD3 R8, PT, PT, R10, -0x3f3504f3, RZ ;  /* 0xc0cafb0d0a087810 */ /* 0x000fc40007ffe0ff */
[----:B------:R-:W-:Y:S01]  /*01e0*/  FSEL R2, RZ, -24, P0 ;  /* 0xc1c00000ff027808 */ /* 0x000fe20000000000 */
[C---:B------:R-:W-:Y:S01]  /*01f0*/  FADD R4, R0.reuse, 1 ;  /* 0x3f80000000047421 */ /* 0x040fe20000000000 */
[----:B------:R-:W-:Y:S01]  /*0200*/  FADD R5, R0, -1 ;  /* 0xbf80000000057421 */ /* 0x000fe20000000000 */
[----:B------:R-:W-:Y:S02]  /*0210*/  I2FP.F32.S32 R3, R3 ;  /* 0x0000000300037245 */ /* 0x000fe40000201400 */
[----:B------:R-:W3:Y:S01]  /*0220*/  MUFU.RCP R6, R4 ;  /* 0x0000000400067308 */ /* 0x000ee20000001000 */
[----:B------:R-:W-:Y:S02]  /*0230*/  FADD R7, R5, R5 ;  /* 0x0000000505077221 */ /* 0x000fe40000000000 */
[----:B------:R-:W-:Y:S02]  /*0240*/  FFMA R3, R3, 1.1920928955078125e-07, R2 ;  /* 0x3400000003037823 */ /* 0x000fe40000000002 */
[----:B---3--:R-:W-:-:S04]  /*0250*/  FMUL R0, R6, R7 ;  /* 0x0000000706007220 */ /* 0x008fc80000400000 */
[----:B------:R-:W-:-:S04]  /*0260*/  FADD R7, R5, -R0 ;  /* 0x8000000005077221 */ /* 0x000fc80000000000 */
[----:B------:R-:W-:Y:S01]  /*0270*/  FADD R4, R7, R7 ;  /* 0x0000000707047221 */ /* 0x000fe20000000000 */
[----:B------:R-:W-:Y:S01]  /*0280*/  LOP3.LUT R7, R8, 0xff800000, RZ, 0xc0, !PT ;  /* 0xff80000008077812 */ /* 0x000fe200078ec0ff */
[-C--:B------:R-:W-:Y:S02]  /*0290*/  FMUL R8, R0, R0.reuse ;  /* 0x0000000000087220 */ /* 0x080fe40000400000 */
[----:B------:R-:W-:Y:S01]  /*02a0*/  FFMA R9, R5, -R0, R4 ;  /* 0x8000000005097223 */ /* 0x000fe20000000004 */
[----:B------:R-:W-:Y:S01]  /*02b0*/  HFMA2 R5, -RZ, RZ, 0.771484375, 0.21533203125 ;  /* 0x3a2c32e4ff057431 */ /* 0x000fe200000001ff */
[----:B------:R-:W-:Y:S01]  /*02c0*/  IADD3 R12, PT, PT, R10, -R7, RZ ;  /* 0x800000070a0c7210 */ /* 0x000fe20007ffe0ff */
[----:B------:R-:W-:Y:S01]  /*02d0*/  FFMA R4, R0, 1.4426950216293334961, R3 ;  /* 0x3fb8aa3b00047823 */ /* 0x000fe20000000003 */
[----:B------:R-:W-:Y:S01]  /*02e0*/  FMUL R9, R6, R9 ;  /* 0x0000000906097220 */ /* 0x000fe20000400000 */
[----:B------:R-:W-:Y:S02]  /*02f0*/  I2FP.F32.S32 R7, R7 ;  /* 0x0000000700077245 */ /* 0x000fe40000201400 */
[----:B------:R-:W-:Y:S01]  /*0300*/  FADD R6, R12, 1 ;  /* 0x3f8000000c067421 */ /* 0x000fe20000000000 */
[----:B------:R-:W-:-:S02]  /*0310*/  FADD R13, R3, -R4 ;  /* 0x80000004030d7221 */ /* 0x000fc40000000000 */
[----:B------:R-:W3:Y:S01]  /*0320*/  LDC.64 R2, c[0x0][0x3b8] ;  /* 0x0000ee00ff027b82 */ /* 0x000ee20000000a00 */
[----:B------:R-:W-:Y:S01]  /*0330*/  FFMA R11, R8, R5, 0.0032181653659790754318 ;  /* 0x3b52e7db080b7423 */ /* 0x000fe20000000005 */
[----:B------:R-:W-:Y:S01]  /*0340*/  FFMA R10, R0, 1.4426950216293334961, R13 ;  /* 0x3fb8aa3b000a7823 */ /* 0x000fe2000000000d */
[----:B------:R-:W5:Y:S02]  /*0350*/  MUFU.RCP R6, R6 ;  /* 0x0000000600067308 */ /* 0x000f640000001000 */
[----:B------:R-:W-:Y:S01]  /*0360*/  FFMA R11, R8, R11, 0.018033718690276145935 ;  /* 0x3c93bb73080b7423 */ /* 0x000fe2000000000b */
[----:B------:R-:W-:-:S03]  /*0370*/  FFMA R15, R9, 1.4426950216293334961, R10 ;  /* 0x3fb8aa3b090f7823 */ /* 0x000fc6000000000a */
[----:B------:R-:W-:-:S04]  /*0380*/  FFMA R11, R8, R11, 0.12022458761930465698 ;  /* 0x3df6384f080b7423 */ /* 0x000fc8000000000b */
[----:B------:R-:W-:Y:S01]  /*0390*/  FMUL R13, R8, R11 ;  /* 0x0000000b080d7220 */ /* 0x000fe20000400000 */
[----:B------:R-:W-:Y:S01]  /*03a0*/  FADD R11, R12, -1 ;  /* 0xbf8000000c0b7421 */ /* 0x000fe20000000000 */
[----:B------:R-:W-:Y:S02]  /*03b0*/  FFMA R8, R0, 1.9251366722983220825e-08, R15 ;  /* 0x32a55e3400087823 */ /* 0x000fe4000000000f */
[----:B------:R-:W-:Y:S01]  /*03c0*/  FMUL R10, R13, 3 ;  /* 0x404000000d0a7820 */ /* 0x000fe20000400000 */
[----:B------:R-:W-:-:S03]  /*03d0*/  FADD R15, R11, R11 ;  /* 0x0000000b0b0f7221 */ /* 0x000fc60000000000 */
[----:B------:R-:W-:Y:S01]  /*03e0*/  FFMA R9, R9, R10, R8 ;  /* 0x0000000a09097223 */ /* 0x000fe20000000008 */
[----:B------:R-:W-:Y:S01]  /*03f0*/  FSEL R8, RZ, -24, P1 ;  /* 0xc1c00000ff087808 */ /* 0x000fe20000800000 */
[----:B-----5:R-:W-:Y:S01]  /*0400*/  FMUL R10, R6, R15 ;  /* 0x0000000f060a7220 */ /* 0x020fe20000400000 */
[----:B---3--:R-:W-:Y:S01]  /*0410*/  ISETP.GE.AND P5, PT, R3, RZ, PT ;  /* 0x000000ff0300720c */ /* 0x008fe20003fa6270 */
[----:B------:R-:W-:Y:S01]  /*0420*/  FFMA R13, R0, R13, R9 ;  /* 0x0000000d000d7223 */ /* 0x000fe20000000009 */
[----:B------:R-:W-:Y:S01]  /*0430*/  I2FP.F32.S32 R0, R3 ;  /* 0x0000000300007245 */ /* 0x000fe20000201400 */
[----:B------:R-:W-:Y:S01]  /*0440*/  FFMA R17, R7, 1.1920928955078125e-07, R8 ;  /* 0x3400000007117823 */ /* 0x000fe20000000008 */
[----:B------:R-:W-:Y:S01]  /*0450*/  FADD R7, R11, -R10 ;  /* 0x8000000a0b077221 */ /* 0x000fe20000000000 */
[-C--:B------:R-:W-:Y:S01]  /*0460*/  FMUL R12, R10, R10.reuse ;  /* 0x0000000a0a0c7220 */ /* 0x080fe20000400000 */
[----:B------:R-:W-:Y:S01]  /*0470*/  FADD R15, R4, R13 ;  /* 0x0000000d040f7221 */ /* 0x000fe20000000000 */
[----:B------:R-:W-:Y:S01]  /*0480*/  FSETP.NEU.AND P1, PT, |R21|, +INF , PT ;  /* 0x7f8000001500780b */ /* 0x000fe20003f2d200 */
[----:B------:R-:W-:Y:S01]  /*0490*/  FADD R8, R7, R7 ;  /* 0x0000000707087221 */ /* 0x000fe20000000000 */
[----:B------:R-:W-:Y:S01]  /*04a0*/  FFMA R7, R10, 1.4426950216293334961, R17 ;  /* 0x3fb8aa3b0a077823 */ /* 0x000fe20000000011 */
[----:B------:R-:W-:Y:S01]  /*04b0*/  FFMA R5, R12, R5, 0.0032181653659790754318 ;  /* 0x3b52e7db0c057423 */ /* 0x000fe20000000005 */
[----:B------:R-:W-:Y:S01]  /*04c0*/  FMUL R9, R0, R15 ;  /* 0x0000000f00097220 */ /* 0x000fe20000400000 */
[----:B------:R-:W-:Y:S01]  /*04d0*/  FFMA R11, R11, -R10, R8 ;  /* 0x8000000a0b0b7223 */ /* 0x000fe20000000008 */
[----:B------:R-:W-:Y:S01]  /*04e0*/  FADD R17, R17, -R7 ;  /* 0x8000000711117221 */ /* 0x000fe20000000000 */
[----:B------:R-:W-:Y:S01]  /*04f0*/  FFMA R5, R12, R5, 0.018033718690276145935 ;  /* 0x3c93bb730c057423 */ /* 0x000fe20000000005 */
[----:B------:R-:W3:Y:S01]  /*0500*/  FRND R8, R9 ;  /* 0x0000000900087307 */ /* 0x000ee20000201000 */
[----:B------:R-:W-:Y:S01]  /*0510*/  FMUL R6, R6, R11 ;  /* 0x0000000b06067220 */ /* 0x000fe20000400000 */
[----:B------:R-:W-:Y:S01]  /*0520*/  FFMA R17, R10, 1.4426950216293334961, R17 ;  /* 0x3fb8aa3b0a117823 */ /* 0x000fe20000000011 */
[----:B------:R-:W-:Y:S01]  /*0530*/  FFMA R5, R12, R5, 0.12022458761930465698 ;  /* 0x3df6384f0c057423 */ /* 0x000fe20000000005 */
[----:B------:R-:W-:Y:S01]  /*0540*/  FADD R4, -R4, R15 ;  /* 0x0000000f04047221 */ /* 0x000fe20000000100 */
[----:B------:R-:W-:Y:S01]  /*0550*/  FFMA R15, R0, R15, -R9 ;  /* 0x0000000f000f7223 */ /* 0x000fe20000000809 */
[----:B------:R-:W-:Y:S01]  /*0560*/  FFMA R19, R6, 1.4426950216293334961, R17 ;  /* 0x3fb8aa3b06137823 */ /* 0x000fe20000000011 */
[----:B------:R-:W-:Y:S01]  /*0570*/  FMUL R17, R12, R5 ;  /* 0x000000050c117220 */ /* 0x000fe20000400000 */
[----:B------:R-:W-:Y:S01]  /*0580*/  FMUL R5, R0, 0.5 ;  /* 0x3f00000000057820 */ /* 0x000fe20000400000 */
[----:B------:R-:W-:Y:S01]  /*0590*/  FADD R13, R13, -R4 ;  /* 0x800000040d0d7221 */ /* 0x000fe20000000000 */
[----:B------:R-:W-:Y:S01]  /*05a0*/  FFMA R19, R10, 1.9251366722983220825e-08, R19 ;  /* 0x32a55e340a137823 */ /* 0x000fe20000000013 */
[----:B------:R-:W-:Y:S01]  /*05b0*/  FMUL R4, R17, 3 ;  /* 0x4040000011047820 */ /* 0x000fe20000400000 */
[----:B------:R-:W-:Y:S01]  /*05c0*/  FSETP.EQ.OR P1, PT, R21, RZ, !P1 ;  /* 0x000000ff1500720b */ /* 0x000fe20004f22400 */
[----:B------:R-:W-:Y:S01]  /*05d0*/  FFMA R11, R0, R13, R15 ;  /* 0x0000000d000b7223 */ /* 0x000fe2000000000f */
[----:B------:R-:W5:Y:S01]  /*05e0*/  FRND.TRUNC R5, R5 ;  /* 0x0000000500057307 */ /* 0x000f62000020d000 */
[----:B---3--:R-:W-:Y:S01]  /*05f0*/  FADD R12, R9, -R8 ;  /* 0x80000008090c7221 */ /* 0x008fe20000000000 */
[----:B------:R-:W-:Y:S01]  /*0600*/  FFMA R19, R6, R4, R19 ;  /* 0x0000000406137223 */ /* 0x000fe20000000013 */
[----:B------:R-:W-:Y:S01]  /*0610*/  MOV R4, 0x391fcb8e ;  /* 0x391fcb8e00047802 */ /* 0x000fe20000000f00 */
[----:B------:R-:W-:Y:S01]  /*0620*/  FFMA R20, -R20, R2, 1 ;  /* 0x3f80000014147423 */ /* 0x000fe20000000102 */
[----:B------:R-:W-:Y:S01]  /*0630*/  FADD R11, R11, R12 ;  /* 0x0000000c0b0b7221 */ /* 0x000fe20000000000 */
[----:B------:R-:W-:Y:S01]  /*0640*/  FFMA R14, R10, R17, R19 ;  /* 0x000000110a0e7223 */ /* 0x000fe20000000013 */
[----:B------:R-:W-:Y:S01]  /*0650*/  FSETP.GT.AND P0, PT, R8, RZ, PT ;  /* 0x000000ff0800720b */ /* 0x000fe20003f04000 */
[----:B------:R-:W3:Y:S01]  /*0660*/  F2I.NTZ R10, R9 ;  /* 0x00000009000a7305 */ /* 0x000ee20000203100 */
[----:B------:R-:W-:Y:S01]  /*0670*/  FFMA R6, R11, R4, 0.0013391353422775864601 ;  /* 0x3aaf85ed0b067423 */ /* 0x000fe20000000004 */
[----:B------:R-:W-:Y:S01]  /*0680*/  FADD R15, R7, R14 ;  /* 0x0000000e070f7221 */ /* 0x000fe20000000000 */
[----:B------:R-:W-:Y:S01]  /*0690*/  FSETP.GEU.AND P2, PT, R9, RZ, PT ;  /* 0x000000ff0900720b */ /* 0x000fe20003f4e000 */
[----:B------:R-:W-:Y:S01]  /*06a0*/  FADD R19, R24, R24 ;  /* 0x0000001818137221 */ /* 0x000fe20000000000 */
[----:B------:R-:W-:Y:S01]  /*06b0*/  FFMA R6, R11, R6, 0.0096188392490148544312 ;  /* 0x3c1d98560b067423 */ /* 0x000fe20000000006 */
[----:B------:R-:W-:Y:S01]  /*06c0*/  FADD R17, -R7, R15 ;  /* 0x0000000f07117221 */ /* 0x000fe20000000100 */
[----:B-----5:R-:W-:Y:S01]  /*06d0*/  FADD R13, R5, R5 ;  /* 0x00000005050d7221 */ /* 0x020fe20000000000 */
[-C--:B------:R-:W-:Y:S01]  /*06e0*/  FMUL R5, R0, R15.reuse ;  /* 0x0000000f00057220 */ /* 0x080fe20000400000 */
[C---:B------:R-:W-:Y:S01]  /*06f0*/  FFMA R12, R11.reuse, R6, 0.055503588169813156128 ;  /* 0x3d6357bb0b0c7423 */ /* 0x040fe20000000006 */
[----:B------:R-:W-:Y:S01]  /*0700*/  SEL R7, RZ, 0x83000000, P0 ;  /* 0x83000000ff077807 */ /* 0x000fe20000000000 */
[----:B------:R-:W-:Y:S01]  /*0710*/  FADD R17, R14, -R17 ;  /* 0x800000110e117221 */ /* 0x000fe20000000000 */
[----:B------:R-:W5:Y:S01]  /*0720*/  FRND R6, R5 ;  /* 0x0000000500067307 */ /* 0x000f620000201000 */
[----:B------:R-:W-:Y:S01]  /*0730*/  FFMA R12, R11, R12, 0.24022644758224487305 ;  /* 0x3e75fdec0b0c7423 */ /* 0x000fe2000000000c */
[C---:B------:R-:W-:Y:S01]  /*0740*/  FFMA R15, R0.reuse, R15, -R5 ;  /* 0x0000000f000f7223 */ /* 0x040fe20000000805 */
[----:B------:R-:W-:Y:S01]  /*0750*/  FADD R13, R0, -R13 ;  /* 0x8000000d000d7221 */ /* 0x000fe20000000000 */
[----:B------:R-:W-:Y:S01]  /*0760*/  FSETP.GT.AND P0, PT, |R9|, 152, PT ;  /* 0x431800000900780b */ /* 0x000fe20003f04200 */
[----:B------:R-:W-:Y:S01]  /*0770*/  FFMA R12, R11, R12, 0.69314718246459960938 ;  /* 0x3f3172180b0c7423 */ /* 0x000fe2000000000c */
[----:B---3--:R-:W-:-:S02]  /*0780*/  IMAD R10, R10, 0x800000, -R7 ;  /* 0x008000000a0a7824 */ /* 0x008fc400078e0a07 */
[C---:B------:R-:W-:Y:S01]  /*0790*/  FFMA R15, R0.reuse, R17, R15 ;  /* 0x00000011000f7223 */ /* 0x040fe2000000000f */
[----:B------:R-:W-:Y:S01]  /*07a0*/  IADD3 R7, PT, PT, R7, 0x7f000000, RZ ;  /* 0x7f00000007077810 */ /* 0x000fe20007ffe0ff */
[----:B------:R-:W-:Y:S01]  /*07b0*/  FFMA R12, R11, R12, 1 ;  /* 0x3f8000000b0c7423 */ /* 0x000fe2000000000c */
[----:B------:R-:W-:Y:S02]  /*07c0*/  FSETP.NEU.AND P4, PT, |R13|, 1, PT ;  /* 0x3f8000000d00780b */ /* 0x000fe40003f8d200 */
[----:B------:R-:W-:Y:S01]  /*07d0*/  FSETP.NEU.AND P3, PT, |R0|, +INF , PT ;  /* 0x7f8000000000780b */ /* 0x000fe20003f6d200 */
[----:B------:R-:W-:Y:S01]  /*07e0*/  FMUL R7, R12, R7 ;  /* 0x000000070c077220 */ /* 0x000fe20000400000 */
[----:B------:R-:W-:Y:S01]  /*07f0*/  @!P5 LOP3.LUT R18, R18, 0x7f800000, RZ, 0x3c, !PT ;  /* 0x7f8000001212d812 */ /* 0x000fe200078e3cff */
[----:B-----5:R-:W-:Y:S01]  /*0800*/  FADD R8, R5, -R6 ;  /* 0x8000000605087221 */ /* 0x020fe20000000000 */
[----:B------:R-:W-:Y:S01]  /*0810*/  FSETP.GT.AND P6, PT, R6, RZ, PT ;  /* 0x000000ff0600720b */ /* 0x000fe20003fc4000 */
[----:B------:R-:W-:Y:S01]  /*0820*/  FMUL R7, R7, R10 ;  /* 0x0000000a07077220 */ /* 0x000fe20000400000 */
[----:B------:R-:W-:Y:S01]  /*0830*/  @P0 FSEL R7, RZ, +INF , !P2 ;  /* 0x7f800000ff070808 */ /* 0x000fe20005000000 */
[----:B------:R-:W-:Y:S01]  /*0840*/  FADD R15, R15, R8 ;  /* 0x000000080f0f7221 */ /* 0x000fe20000000000 */
[C---:B------:R-:W-:Y:S01]  /*0850*/  FSETP.EQ.AND P2, PT, R21.reuse, -1, !P3 ;  /* 0xbf8000001500780b */ /* 0x040fe20005f42000 */
[----:B------:R-:W3:Y:S01]  /*0860*/  F2I.NTZ R6, R5 ;  /* 0x0000000500067305 */ /* 0x000ee20000203100 */
[----:B------:R-:W-:Y:S01]  /*0870*/  FSETP.GEU.AND P0, PT, R21, RZ, PT ;  /* 0x000000ff1500720b */ /* 0x000fe20003f0e000 */
[----:B------:R-:W-:Y:S01]  /*0880*/  FFMA R4, R15, R4, 0.0013391353422775864601 ;  /* 0x3aaf85ed0f047423 */ /* 0x000fe20000000004 */
[----:B------:R-:W-:Y:S01]  /*0890*/  @P4 LOP3.LUT R18, R18, 0x7fffffff, RZ, 0xc0, !PT ;  /* 0x7fffffff12124812 */ /* 0x000fe200078ec0ff */
[----:B------:R-:W0:Y:S01]  /*08a0*/  LDC.64 R10, c[0x0][0x388] ;  /* 0x0000e200ff0a7b82 */ /* 0x000e220000000a00 */
[----:B------:R-:W-:Y:S01]  /*08b0*/  @!P1 FSEL R18, R7, 1, !P2 ;  /* 0x3f80000007129808 */ /* 0x000fe20005000000 */
[----:B------:R-:W-:Y:S01]  /*08c0*/  FFMA R4, R15, R4, 0.0096188392490148544312 ;  /* 0x3c1d98560f047423 */ /* 0x000fe20000000004 */
[----:B------:R-:W-:-:S02]  /*08d0*/  FSEL R7, R7, -R7, P4 ;  /* 0x8000000707077208 */ /* 0x000fc40002000000 */
[----:B------:R-:W-:Y:S01]  /*08e0*/  SEL R9, RZ, 0x83000000, P6 ;  /* 0x83000000ff097807 */ /* 0x000fe20003000000 */
[----:B------:R-:W-:Y:S01]  /*08f0*/  FFMA R4, R15, R4, 0.055503588169813156128 ;  /* 0x3d6357bb0f047423 */ /* 0x000fe20000000004 */
[C---:B------:R-:W-:Y:S02]  /*0900*/  FSEL R7, R18.reuse, R7, P0 ;  /* 0x0000000712077208 */ /* 0x040fe40000000000 */
[----:B------:R-:W-:Y:S01]  /*0910*/  ISETP.NE.AND P0, PT, R3, RZ, PT ;  /* 0x000000ff0300720c */ /* 0x000fe20003f05270 */
[----:B------:R-:W-:Y:S01]  /*0920*/  FFMA R4, R15, R4, 0.24022644758224487305 ;  /* 0x3e75fdec0f047423 */ /* 0x000fe20000000004 */
[----:B------:R-:W-:Y:S02]  /*0930*/  @!P1 FSEL R18, R18, R7, P2 ;  /* 0x0000000712129208 */ /* 0x000fe40001000000 */
[----:B------:R-:W-:Y:S01]  /*0940*/  FSETP.GT.AND P2, PT, |R5|, 152, PT ;  /* 0x431800000500780b */ /* 0x000fe20003f44200 */
[----:B------:R-:W-:Y:S01]  /*0950*/  FFMA R4, R15, R4, 0.69314718246459960938 ;  /* 0x3f3172180f047423 */ /* 0x000fe20000000004 */
[----:B------:R-:W-:-:S02]  /*0960*/  IADD3 R3, PT, PT, R9, 0x7f000000, RZ ;  /* 0x7f00000009037810 */ /* 0x000fc40007ffe0ff */
[----:B---3--:R-:W-:Y:S01]  /*0970*/  LEA R6, R6, -R9, 0x17 ;  /* 0x8000000906067211 */ /* 0x008fe200078eb8ff */
[----:B------:R-:W-:Y:S01]  /*0980*/  FFMA R4, R15, R4, 1 ;  /* 0x3f8000000f047423 */ /* 0x000fe20000000004 */
[----:B------:R-:W-:Y:S01]  /*0990*/  FSETP.NEU.AND P1, PT, |R24|, +INF , PT ;  /* 0x7f8000001800780b */ /* 0x000fe20003f2d200 */
[----:B------:R-:W3:Y:S01]  /*09a0*/  LDC.64 R8, c[0x0][0x398] ;  /* 0x0000e600ff087b82 */ /* 0x000ee20000000a00 */
[----:B------:R-:W-:Y:S01]  /*09b0*/  @!P5 LOP3.LUT R19, R19, 0x7f800000, RZ, 0x3c, !PT ;  /* 0x7f8000001313d812 */ /* 0x000fe200078e3cff */
[----:B------:R-:W-:Y:S01]  /*09c0*/  FMUL R3, R4, R3 ;  /* 0x0000000304037220 */ /* 0x000fe20000400000 */
[----:B------:R-:W-:Y:S02]  /*09d0*/  FSETP.GEU.AND P6, PT, R5, RZ, PT ;  /* 0x000000ff0500720b */ /* 0x000fe40003fce000 */
[C---:B------:R-:W-:Y:S01]  /*09e0*/  FSETP.EQ.OR P1, PT, R24.reuse, RZ, !P1 ;  /* 0x000000ff1800720b */ /* 0x040fe20004f22400 */
[----:B------:R-:W-:Y:S01]  /*09f0*/  FMUL R3, R3, R6 ;  /* 0x0000000603037220 */ /* 0x000fe20000400000 */
[----:B------:R-:W-:Y:S01]  /*0a00*/  FSETP.EQ.OR P5, PT, R21, 1, !P0 ;  /* 0x3f8000001500780b */ /* 0x000fe200047a2400 */
[----:B------:R-:W0:Y:S01]  /*0a10*/  LDC.64 R4, c[0x0][0x380] ;  /* 0x0000e000ff047b82 */ /* 0x000e220000000a00 */
[----:B------:R-:W-:-:S02]  /*0a20*/  FSETP.EQ.OR P0, PT, R24, 1, !P0 ;  /* 0x3f8000001800780b */ /* 0x000fc40004702400 */
[----:B------:R-:W-:Y:S02]  /*0a30*/  @P2 FSEL R3, RZ, +INF , !P6 ;  /* 0x7f800000ff032808 */ /* 0x000fe40007000000 */
[----:B------:R-:W-:Y:S02]  /*0a40*/  FSETP.NAN.OR P2, PT, |R21|, |R21|, P5 ;  /* 0x400000151500720b */ /* 0x000fe40002f48600 */
[C---:B------:R-:W-:Y:S01]  /*0a50*/  FSETP.NAN.OR P6, PT, |R24|.reuse, |R24|, P0 ;  /* 0x400000181800720b */ /* 0x040fe200007c8600 */
[----:B------:R-:W0:Y:S01]  /*0a60*/  LDC.64 R6, c[0x0][0x390] ;  /* 0x0000e400ff067b82 */ /* 0x000e220000000a00 */
[----:B------:R-:W-:Y:S02]  /*0a70*/  FSETP.EQ.AND P3, PT, R24, -1, !P3 ;  /* 0xbf8000001800780b */ /* 0x000fe40005f62000 */
[CC--:B------:R-:W-:Y:S02]  /*0a80*/  FSETP.NAN.OR P2, PT, |R0|.reuse, |R0|.reuse, P2 ;  /* 0x400000000000720b */ /* 0x0c0fe40001748600 */
[----:B------:R-:W-:-:S02]  /*0a90*/  FSETP.NAN.OR P6, PT, |R0|, |R0|, P6 ;  /* 0x400000000000720b */ /* 0x000fc400037c8600 */
[----:B------:R-:W-:Y:S02]  /*0aa0*/  @P4 LOP3.LUT R19, R19, 0x7fffffff, RZ, 0xc0, !PT ;  /* 0x7fffffff13134812 */ /* 0x000fe400078ec0ff */
[C---:B------:R-:W-:Y:S02]  /*0ab0*/  FSEL R12, R3.reuse, -R3, P4 ;  /* 0x80000003030c7208 */ /* 0x040fe40002000000 */
[----:B------:R-:W-:Y:S01]  /*0ac0*/  @!P1 FSEL R19, R3, 1, !P3 ;  /* 0x3f80000003139808 */ /* 0x000fe20005800000 */
[----:B------:R-:W-:Y:S01]  /*0ad0*/  FADD R3, R0, R21 ;  /* 0x0000001500037221 */ /* 0x000fe20000000000 */
[----:B------:R-:W-:Y:S01]  /*0ae0*/  FSETP.GEU.AND P4, PT, R24, RZ, PT ;  /* 0x000000ff1800720b */ /* 0x000fe20003f8e000 */
[----:B------:R-:W-:Y:S01]  /*0af0*/  FADD R0, R0, R24 ;  /* 0x0000001800007221 */ /* 0x000fe20000000000 */
[----:B------:R-:W-:Y:S01]  /*0b00*/  FADD R21, -R21, 1 ;  /* 0x3f80000015157421 */ /* 0x000fe20000000100 */
[----:B------:R-:W-:Y:S01]  /*0b10*/  FADD R24, -R24, 1 ;  /* 0x3f80000018187421 */ /* 0x000fe20000000100 */
[----:B------:R-:W-:-:S02]  /*0b20*/  FSEL R12, R19, R12, P4 ;  /* 0x0000000c130c7208 */ /* 0x000fc40002000000 */
[----:B------:R-:W-:Y:S02]  /*0b30*/  @P2 FSEL R18, R3, 1, !P5 ;  /* 0x3f80000003122808 */ /* 0x000fe40006800000 */
[----:B------:R-:W-:Y:S02]  /*0b40*/  @!P1 FSEL R19, R19, R12, P3 ;  /* 0x0000000c13139208 */ /* 0x000fe40001800000 */
[----:B-12-4-:R-:W-:-:S07]  /*0b50*/  @P6 FSEL R19, R0, 1, !P0 ;  /* 0x3f80000000136808 */ /* 0x016fce0004000000 */
.L_x_9:
[----:B01----:R-:W-:-:S05]  /*0b60*/  IMAD.WIDE R12, R23, 0x4, R4 ;  /* 0x00000004170c7825 */ /* 0x003fca00078e0204 */
[----:B------:R-:W2:Y:S01]  /*0b70*/  LDG.E R15, desc[UR6][R12.64] ;  /* 0x000000060c0f7981 */ /* 0x000ea2000c1e1900 */
[----:B------:R-:W-:-:S06]  /*0b80*/  IMAD.WIDE R2, R23, 0x4, R10 ;  /* 0x0000000417027825 */ /* 0x000fcc00078e020a */
[----:B------:R-:W4:Y:S01]  /*0b90*/  LDG.E R2, desc[UR6][R2.64] ;  /* 0x0000000602027981 */ /* 0x000f22000c1e1900 */
[----:B------:R-:W-:Y:S01]  /*0ba0*/  UPRMT UR4, UR5, 0x8880, URZ ;  /* 0x0000888005047896 */ /* 0x000fe200080000ff */
[----:B--2---:R-:W-:Y:S01]  /*0bb0*/  FMUL R25, R20, R15 ;  /* 0x0000000f14197220 */ /* 0x004fe20000400000 */
[----:B------:R-:W-:-:S04]  /*0bc0*/  IMAD.WIDE R14, R23, 0x4, R6 ;  /* 0x00000004170e7825 */ /* 0x000fc800078e0206 */
[----:B------:R0:W-:Y:S04]  /*0bd0*/  STG.E desc[UR6][R12.64], R25 ;  /* 0x000000190c007986 */ /* 0x0001e8000c101906 */
[----:B------:R-:W2:Y:S01]  /*0be0*/  LDG.E R16, desc[UR6][R14.64] ;  /* 0x000000060e107981 */ /* 0x000ea2000c1e1900 */
[----:B------:R-:W-:-:S13]  /*0bf0*/  ISETP.NE.AND P0, PT, RZ, UR4, PT ;  /* 0x00000004ff007c0c */ /* 0x000fda000bf05270 */
[----:B----4-:R-:W-:Y:S01]  /*0c00*/  @P0 FADD R0, -R2, -RZ ;  /* 0x800000ff02000221 */ /* 0x010fe20000000100 */
[----:B------:R-:W-:Y:S01]  /*0c10*/  @!P0 MOV R0, R2 ;  /* 0x0000000200008202 */ /* 0x000fe20000000f00 */
[----:B--2---:R-:W-:-:S04]  /*0c20*/  FMUL R16, R16, UR9 ;  /* 0x0000000910107c20 */ /* 0x004fc80008400000 */
[----:B------:R-:W-:Y:S01]  /*0c30*/  FFMA R3, R21, R0, R16 ;  /* 0x0000000015037223 */ /* 0x000fe20000000010 */
[----:B---3--:R-:W-:-:S04]  /*0c40*/  IMAD.WIDE R16, R23, 0x4, R8 ;  /* 0x0000000417107825 */ /* 0x008fc800078e0208 */
[----:B------:R1:W-:Y:S04]  /*0c50*/  STG.E desc[UR6][R14.64], R3 ;  /* 0x000000030e007986 */ /* 0x0003e8000c101906 */
[----:B------:R-:W0:Y:S01]  /*0c60*/  LDG.E R2, desc[UR6][R16.64] ;  /* 0x0000000610027981 */ /* 0x000e22000c1e1900 */
[----:B------:R-:W-:Y:S01]  /*0c70*/  FMUL R26, R24, R0 ;  /* 0x00000000181a7220 */ /* 0x000fe20000400000 */
[----:B------:R-:W2:Y:S01]  /*0c80*/  LDCU.S8 UR4, c[0x0][0x3c5] ;  /* 0x000078a0ff0477ac */ /* 0x000ea20008000200 */
[----:B------:R-:W-:Y:S01]  /*0c90*/  BSSY.RECONVERGENT B0, `(.L_x_0) ;  /* 0x0000013000007945 */ /* 0x000fe20003800200 */
[----:B--2---:R-:W-:Y:S01]  /*0ca0*/  ISETP.NE.AND P2, PT, RZ, UR4, PT ;  /* 0x00000004ff007c0c */ /* 0x004fe2000bf45270 */
[----:B0-----:R-:W-:-:S04]  /*0cb0*/  FMUL R25, R2, UR10 ;  /* 0x0000000a02197c20 */ /* 0x001fc80008400000 */
[----:B------:R-:W-:Y:S01]  /*0cc0*/  FFMA R2, R26, R0, R25 ;  /* 0x000000001a027223 */ /* 0x000fe20000000019 */
[----:B------:R-:W-:-:S04]  /*0cd0*/  FADD R25, -R19, 1 ;  /* 0x3f80000013197421 */ /* 0x000fc80000000100 */
[----:B------:R-:W0:Y:S01]  /*0ce0*/  MUFU.RCP R26, R25 ;  /* 0x00000019001a7308 */ /* 0x000e220000001000 */
[----:B------:R2:W-:Y:S04]  /*0cf0*/  STG.E desc[UR6][R16.64], R2 ;  /* 0x0000000210007986 */ /* 0x0005e8000c101906 */
[----:B------:R3:W5:Y:S03]  /*0d00*/  LDG.E R0, desc[UR6][R14.64] ;  /* 0x000000060e007981 */ /* 0x000766000c1e1900 */
[----:B------:R-:W4:Y:S01]  /*0d10*/  FCHK P0, R2, R25 ;  /* 0x0000001902007302 */ /* 0x000f220000000000 */
[----:B0-----:R-:W-:-:S04]  /*0d20*/  FFMA R27, -R25, R26, 1 ;  /* 0x3f800000191b7423 */ /* 0x001fc8000000011a */
[----:B------:R-:W-:-:S04]  /*0d30*/  FFMA R27, R26, R27, R26 ;  /* 0x0000001b1a1b7223 */ /* 0x000fc8000000001a */
[----:B------:R-:W-:-:S04]  /*0d40*/  FFMA R26, R2, R27, RZ ;  /* 0x0000001b021a7223 */ /* 0x000fc800000000ff */
[----:B-1----:R-:W-:-:S04]  /*0d50*/  FFMA R3, -R25, R26, R2 ;  /* 0x0000001a19037223 */ /* 0x002fc80000000102 */
[----:B---3--:R-:W-:Y:S01]  /*0d60*/  FFMA R15, R27, R3, R26 ;  /* 0x000000031b0f7223 */ /* 0x008fe2000000001a */
[----:B--2-4-:R-:W-:Y:S06]  /*0d70*/  @!P0 BRA `(.L_x_1) ;  /* 0x0000000000108947 */ /* 0x014fec0003800000 */
[----:B------:R-:W-:Y:S02]  /*0d80*/  MOV R3, R25 ;  /* 0x0000001900037202 */ /* 0x000fe40000000f00 */
[----:B------:R-:W-:-:S07]  /*0d90*/  MOV R16, 0xdb0 ;  /* 0x00000db000107802 */ /* 0x000fce0000000f00 */
[----:B-----5:R-:W-:Y:S05]  /*0da0*/  CALL.REL.NOINC `($__internal_1_$__cuda_sm3x_div_rn_noftz_f32_slowpath) ;  /* 0x0000000400507944 */ /* 0x020fea0003c00000 */
[----:B------:R-:W-:-:S07]  /*0db0*/  IMAD.MOV.U32 R15, RZ, RZ, R14 ;  /* 0x000000ffff0f7224 */ /* 0x000fce00078e000e */
.L_x_1:
[----:B------:R-:W-:Y:S05]  /*0dc0*/  BSYNC.RECONVERGENT B0 ;  /* 0x0000000000007941 */ /* 0x000fea0003800200 */
.L_x_0:
[----:B------:R-:W0:Y:S02]  /*0dd0*/  @P2 LDC.64 R2, c[0x0][0x3a0] ;  /* 0x0000e800ff022b82 */ /* 0x000e240000000a00 */
[----:B0-----:R-:W-:-:S05]  /*0de0*/  @P2 IMAD.WIDE R2, R23, 0x4, R2 ;  /* 0x0000000417022825 */ /* 0x001fca00078e0202 */
[----:B------:R-:W2:Y:S01]  /*0df0*/  @P2 LDG.E R14, desc[UR6][R2.64] ;  /* 0x00000006020e2981 */ /* 0x000ea2000c1e1900 */
[----:B------:R-:W-:Y:S01]  /*0e00*/  FADD R17, -R18, 1 ;  /* 0x3f80000012117421 */ /* 0x000fe20000000100 */
[----:B------:R-:W-:Y:S03]  /*0e10*/  BSSY.RECONVERGENT B0, `(.L_x_2) ;  /* 0x000000f000007945 */ /* 0x000fe60003800200 */
[----:B------:R-:W0:Y:S08]  /*0e20*/  MUFU.RCP R16, R17 ;  /* 0x0000001100107308 */ /* 0x000e300000001000 */
[----:B-----5:R-:W1:Y:S01]  /*0e30*/  FCHK P0, R0, R17 ;  /* 0x0000001100007302 */ /* 0x020e620000000000 */
[----:B0-----:R-:W-:-:S04]  /*0e40*/  FFMA R25, -R17, R16, 1 ;  /* 0x3f80000011197423 */ /* 0x001fc80000000110 */
[----:B------:R-:W-:Y:S01]  /*0e50*/  FFMA R25, R16, R25, R16 ;  /* 0x0000001910197223 */ /* 0x000fe20000000010 */
[----:B--2---:R-:W-:-:S03]  /*0e60*/  @P2 FMNMX R15, R15, R14, !PT ;  /* 0x0000000e0f0f2209 */ /* 0x004fc60007800000 */
[----:B------:R-:W-:Y:S02]  /*0e70*/  FFMA R14, R0, R25, RZ ;  /* 0x00000019000e7223 */ /* 0x000fe400000000ff */
[----:B------:R0:W-:Y:S02]  /*0e80*/  @P2 STG.E desc[UR6][R2.64], R15 ;  /* 0x0000000f02002986 */ /* 0x0001e4000c101906 */
[----:B------:R-:W-:-:S04]  /*0e90*/  FFMA R16, -R17, R14, R0 ;  /* 0x0000000e11107223 */ /* 0x000fc80000000100 */
[----:B------:R-:W-:Y:S01]  /*0ea0*/  FFMA R14, R25, R16, R14 ;  /* 0x00000010190e7223 */ /* 0x000fe2000000000e */
[----:B-1----:R-:W-:Y:S06]  /*0eb0*/  @!P0 BRA `(.L_x_3) ;  /* 0x0000000000108947 */ /* 0x002fec0003800000 */
[----:B0-----:R-:W-:Y:S02]  /*0ec0*/  MOV R2, R0 ;  /* 0x0000000000027202 */ /* 0x001fe40000000f00 */
[----:B------:R-:W-:Y:S02]  /*0ed0*/  MOV R3, R17 ;  /* 0x0000001100037202 */ /* 0x000fe40000000f00 */
[----:B------:R-:W-:-:S07]  /*0ee0*/  MOV R16, 0xf00 ;  /* 0x00000f0000107802 */ /* 0x000fce0000000f00 */
[----:B------:R-:W-:Y:S05]  /*0ef0*/  CALL.REL.NOINC `($__internal_1_$__cuda_sm3x_div_rn_noftz_f32_slowpath) ;  /* 0x0000000000fc7944 */ /* 0x000fea0003c00000 */
.L_x_3:
[----:B------:R-:W-:Y:S05]  /*0f00*/  BSYNC.RECONVERGENT B0 ;  /* 0x0000000000007941 */ /* 0x000fea0003800200 */
.L_x_2:
[----:B------:R-:W-:Y:S01]  /*0f10*/  IADD3 R0, PT, PT, R15, -0xd000000, RZ ;  /* 0xf30000000f007810 */ /* 0x000fe20007ffe0ff */
[----:B------:R1:W2:Y:S01]  /*0f20*/  MUFU.RSQ R16, R15 ;  /* 0x0000000f00107308 */ /* 0x0002a20000001400 */
[----:B------:R-:W-:Y:S02]  /*0f30*/  BSSY.RECONVERGENT B0, `(.L_x_4) ;  /* 0x000000d000007945 */ /* 0x000fe40003800200 */
[----:B------:R-:W-:Y:S01]  /*0f40*/  ISETP.GT.U32.AND P0, PT, R0, 0x727fffff, PT ;  /* 0x727fffff0000780c */ /* 0x000fe20003f04070 */
[----:B------:R-:W-:-:S12]  /*0f50*/  FMUL R0, R14, UR11 ;  /* 0x0000000b0e007c20 */ /* 0x000fd80008400000 */
[----:B-1----:R-:W-:Y:S05]  /*0f60*/  @!P0 BRA `(.L_x_5) ;  /* 0x0000000000148947 */ /* 0x002fea0003800000 */
[----:B0-----:R-:W-:Y:S02]  /*0f70*/  MOV R2, R15 ;  /* 0x0000000f00027202 */ /* 0x001fe40000000f00 */
[----:B------:R-:W-:-:S07]  /*0f80*/  MOV R25, 0xfa0 ;  /* 0x00000fa000197802 */ /* 0x000fce0000000f00 */
[----:B--2---:R-:W-:Y:S05]  /*0f90*/  CALL.REL.NOINC `($__internal_0_$__cuda_sm20_sqrt_rn_f32_slowpath) ;  /* 0x0000000000787944 */ /* 0x004fea0003c00000 */
[----:B------:R-:W-:Y:S01]  /*0fa0*/  MOV R2, R14 ;  /* 0x0000000e00027202 */ /* 0x000fe20000000f00 */
[----:B------:R-:W-:Y:S06]  /*0fb0*/  BRA `(.L_x_6) ;  /* 0x0000000000107947 */ /* 0x000fec0003800000 */
.L_x_5:
[C---:B0-2---:R-:W-:Y:S01]  /*0fc0*/  FMUL.FTZ R2, R16.reuse, R15 ;  /* 0x0000000f10027220 */ /* 0x045fe20000410000 */
[----:B------:R-:W-:-:S03]  /*0fd0*/  FMUL.FTZ R3, R16, 0.5 ;  /* 0x3f00000010037820 */ /* 0x000fc60000410000 */
[----:B------:R-:W-:-:S04]  /*0fe0*/  FFMA R15, -R2, R2, R15 ;  /* 0x00000002020f7223 */ /* 0x000fc8000000010f */
[----:B------:R-:W-:-:S07]  /*0ff0*/  FFMA R2, R15, R3, R2 ;  /* 0x000000030f027223 */ /* 0x000fce0000000002 */
.L_x_6:
[----:B------:R-:W-:Y:S05]  /*1000*/  BSYNC.RECONVERGENT B0 ;  /* 0x0000000000007941 */ /* 0x000fea0003800200 */
.L_x_4:
[----:B------:R-:W-:Y:S01]  /*1010*/  FADD R15, R2, UR8 ;  /* 0x00000008020f7e21 */ /* 0x000fe20008000000 */
[----:B------:R-:W-:Y:S03]  /*1020*/  BSSY.RECONVERGENT B0, `(.L_x_7) ;  /* 0x000000e000007945 */ /* 0x000fe60003800200 */
[----:B------:R-:W0:Y:S08]  /*1030*/  MUFU.RCP R2, R15 ;  /* 0x0000000f00027308 */ /* 0x000e300000001000 */
[----:B------:R-:W1:Y:S01]  /*1040*/  FCHK P0, R0, R15 ;  /* 0x0000000f00007302 */ /* 0x000e620000000000 */
[----:B0-----:R-:W-:-:S04]  /*1050*/  FFMA R3, -R15, R2, 1 ;  /* 0x3f8000000f037423 */ /* 0x001fc80000000102 */
[----:B------:R-:W-:-:S04]  /*1060*/  FFMA R3, R2, R3, R2 ;  /* 0x0000000302037223 */ /* 0x000fc80000000002 */
[----:B------:R-:W-:-:S04]  /*1070*/  FFMA R2, R0, R3, RZ ;  /* 0x0000000300027223 */ /* 0x000fc800000000ff */
[----:B------:R-:W-:-:S04]  /*1080*/  FFMA R14, -R15, R2, R0 ;  /* 0x000000020f0e7223 */ /* 0x000fc80000000100 */
[----:B------:R-:W-:Y:S01]  /*1090*/  FFMA R2, R3, R14, R2 ;  /* 0x0000000e03027223 */ /* 0x000fe20000000002 */
[----:B-1----:R-:W-:Y:S06]  /*10a0*/  @!P0 BRA `(.L_x_8) ;  /* 0x0000000000148947 */ /* 0x002fec0003800000 */
[----:B------:R-:W-:Y:S01]  /*10b0*/  IMAD.MOV.U32 R2, RZ, RZ, R0 ;  /* 0x000000ffff027224 */ /* 0x000fe200078e0000 */
[----:B------:R-:W-:Y:S02]  /*10c0*/  MOV R3, R15 ;  /* 0x0000000f00037202 */ /* 0x000fe40000000f00 */
[----:B------:R-:W-:-:S07]  /*10d0*/  MOV R16, 0x10f0 ;  /* 0x000010f000107802 */ /* 0x000fce0000000f00 */
[----:B------:R-:W-:Y:S05]  /*10e0*/  CALL.REL.NOINC `($__internal_1_$__cuda_sm3x_div_rn_noftz_f32_slowpath) ;  /* 0x0000000000807944 */ /* 0x000fea0003c00000 */
[----:B------:R-:W-:-:S07]  /*10f0*/  MOV R2, R14 ;  /* 0x0000000e00027202 */ /* 0x000fce0000000f00 */
.L_x_8:
[----:B------:R-:W-:Y:S05]  /*1100*/  BSYNC.RECONVERGENT B0 ;  /* 0x0000000000007941 */ /* 0x000fea0003800200 */
.L_x_7:
[----:B------:R-:W2:Y:S01]  /*1110*/  LDG.E R3, desc[UR6][R12.64] ;  /* 0x000000060c037981 */ /* 0x000ea2000c1e1900 */
[----:B------:R-:W-:-:S04]  /*1120*/  IADD3 R23, PT, PT, R22, R23, RZ ;  /* 0x0000001716177210 */ /* 0x000fc80007ffe0ff */
[----:B------:R-:W-:Y:S01]  /*1130*/  ISETP.GE.AND P0, PT, R23, UR12, PT ;  /* 0x0000000c17007c0c */ /* 0x000fe2000bf06270 */
[----:B--2---:R-:W-:-:S05]  /*1140*/  FADD R3, R3, -R2 ;  /* 0x8000000203037221 */ /* 0x004fca0000000000 */
[----:B------:R1:W-:Y:S07]  /*1150*/  STG.E desc[UR6][R12.64], R3 ;  /* 0x000000030c007986 */ /* 0x0003ee000c101906 */
[----:B------:R-:W-:Y:S05]  /*1160*/  @!P0 BRA `(.L_x_9) ;  /* 0xfffffff8007c8947 */ /* 0x000fea000383ffff */
[----:B------:R-:W-:Y:S05]  /*1170*/  EXIT ;  /* 0x000000000000794d */ /* 0x000fea0003800000 */
        .weak           $__internal_0_$__cuda_sm20_sqrt_rn_f32_slowpath
        .type           $__internal_0_$__cuda_sm20_sqrt_rn_f32_slowpath,@function
        .size           $__internal_0_$__cuda_sm20_sqrt_rn_f32_slowpath,($__internal_1_$__cuda_sm3x_div_rn_noftz_f32_slowpath - $__internal_0_$__cuda_sm20_sqrt_rn_f32_slowpath)
$__internal_0_$__cuda_sm20_sqrt_rn_f32_slowpath:
[----:B------:R-:W-:-:S13]  /*1180*/  LOP3.LUT P0, RZ, R2, 0x7fffffff, RZ, 0xc0, !PT ;  /* 0x7fffffff02ff7812 */ /* 0x000fda000780c0ff */
[----:B------:R-:W-:Y:S01]  /*1190*/  @!P0 MOV R3, R2 ;  /* 0x0000000200038202 */ /* 0x000fe20000000f00 */
[----:B------:R-:W-:Y:S06]  /*11a0*/  @!P0 BRA `(.L_x_10) ;  /* 0x0000000000408947 */ /* 0x000fec0003800000 */
[----:B------:R-:W-:-:S13]  /*11b0*/  FSETP.GEU.FTZ.AND P0, PT, R2, RZ, PT ;  /* 0x000000ff0200720b */ /* 0x000fda0003f1e000 */
[----:B------:R-:W-:Y:S01]  /*11c0*/  @!P0 MOV R3, 0x7fffffff ;  /* 0x7fffffff00038802 */ /* 0x000fe20000000f00 */
[----:B------:R-:W-:Y:S06]  /*11d0*/  @!P0 BRA `(.L_x_10) ;  /* 0x0000000000348947 */ /* 0x000fec0003800000 */
[----:B------:R-:W-:-:S13]  /*11e0*/  FSETP.GTU.FTZ.AND P0, PT, |R2|, +INF , PT ;  /* 0x7f8000000200780b */ /* 0x000fda0003f1c200 */
[----:B------:R-:W-:Y:S01]  /*11f0*/  @P0 FADD.FTZ R3, R2, 1 ;  /* 0x3f80000002030421 */ /* 0x000fe20000010000 */
[----:B------:R-:W-:Y:S06]  /*1200*/  @P0 BRA `(.L_x_10) ;  /* 0x0000000000280947 */ /* 0x000fec0003800000 */
[----:B------:R-:W-:-:S13]  /*1210*/  FSETP.NEU.FTZ.AND P0, PT, |R2|, +INF , PT ;  /* 0x7f8000000200780b */ /* 0x000fda0003f1d200 */
[----:B------:R-:W-:-:S04]  /*1220*/  @P0 FFMA R14, R2, 1.84467440737095516160e+19, RZ ;  /* 0x5f800000020e0823 */ /* 0x000fc800000000ff */
[----:B------:R-:W0:Y:S02]  /*1230*/  @P0 MUFU.RSQ R3, R14 ;  /* 0x0000000e00030308 */ /* 0x000e240000001400 */
[----:B0-----:R-:W-:Y:S01]  /*1240*/  @P0 FMUL.FTZ R15, R14, R3 ;  /* 0x000000030e0f0220 */ /* 0x001fe20000410000 */
[----:B------:R-:W-:Y:S01]  /*1250*/  @P0 FMUL.FTZ R17, R3, 0.5 ;  /* 0x3f00000003110820 */ /* 0x000fe20000410000 */
[----:B------:R-:W-:Y:S02]  /*1260*/  @!P0 MOV R3, R2 ;  /* 0x0000000200038202 */ /* 0x000fe40000000f00 */
[----:B------:R-:W-:-:S04]  /*1270*/  @P0 FADD.FTZ R16, -R15, -RZ ;  /* 0x800000ff0f100221 */ /* 0x000fc80000010100 */
[----:B------:R-:W-:-:S04]  /*1280*/  @P0 FFMA R16, R15, R16, R14 ;  /* 0x000000100f100223 */ /* 0x000fc8000000000e */
[----:B------:R-:W-:-:S04]  /*1290*/  @P0 FFMA R16, R16, R17, R15 ;  /* 0x0000001110100223 */ /* 0x000fc8000000000f */
[----:B------:R-:W-:-:S07]  /*12a0*/  @P0 FMUL.FTZ R3, R16, 2.3283064365386962891e-10 ;  /* 0x2f80000010030820 */ /* 0x000fce0000410000 */
.L_x_10:
[----:B------:R-:W-:Y:S02]  /*12b0*/  IMAD.MOV.U32 R14, RZ, RZ, R3 ;  /* 0x000000ffff0e7224 */ /* 0x000fe400078e0003 */
[----:B------:R-:W-:Y:S01]  /*12c0*/  HFMA2 R3, -RZ, RZ, 0, 0 ;  /* 0x00000000ff037431 */ /* 0x000fe200000001ff */
[----:B------:R-:W-:-:S04]  /*12d0*/  MOV R2, R25 ;  /* 0x0000001900027202 */ /* 0x000fc80000000f00 */
[----:B------:R-:W-:Y:S05]  /*12e0*/  RET.REL.NODEC R2 `(_Z24adam_optimization_kernelPfPKfS_S_S_fffffiibb) ;  /* 0xffffffec02447950 */ /* 0x000fea0003c3ffff */
        .weak           $__internal_1_$__cuda_sm3x_div_rn_noftz_f32_slowpath
        .type           $__internal_1_$__cuda_sm3x_div_rn_noftz_f32_slowpath,@function
        .size           $__internal_1_$__cuda_sm3x_div_rn_noftz_f32_slowpath,(.L_x_24 - $__internal_1_$__cuda_sm3x_div_rn_noftz_f32_slowpath)
$__internal_1_$__cuda_sm3x_div_rn_noftz_f32_slowpath:
[----:B------:R-:W-:Y:S01]  /*12f0*/  SHF.R.U32.HI R14, RZ, 0x17, R3 ;  /* 0x00000017ff0e7819 */ /* 0x000fe20000011603 */
[----:B------:R-:W-:Y:S01]  /*1300*/  BSSY.RECONVERGENT B1, `(.L_x_11) ;  /* 0x0000062000017945 */ /* 0x000fe20003800200 */
[----:B------:R-:W-:Y:S02]  /*1310*/  SHF.R.U32.HI R25, RZ, 0x17, R2 ;  /* 0x00000017ff197819 */ /* 0x000fe40000011602 */
[----:B------:R-:W-:Y:S02]  /*1320*/  LOP3.LUT R14, R14, 0xff, RZ, 0xc0, !PT ;  /* 0x000000ff0e0e7812 */ /* 0x000fe400078ec0ff */
[----:B------:R-:W-:Y:S02]  /*1330*/  LOP3.LUT R25, R25, 0xff, RZ, 0xc0, !PT ;  /* 0x000000ff19197812 */ /* 0x000fe400078ec0ff */
[----:B------:R-:W-:Y:S02]  /*1340*/  IADD3 R27, PT, PT, R14, -0x1, RZ ;  /* 0xffffffff0e1b7810 */ /* 0x000fe40007ffe0ff */
[----:B------:R-:W-:-:S02]  /*1350*/  IADD3 R26, PT, PT, R25, -0x1, RZ ;  /* 0xffffffff191a7810 */ /* 0x000fc40007ffe0ff */
[----:B------:R-:W-:-:S04]  /*1360*/  ISETP.GT.U32.AND P0, PT, R27, 0xfd, PT ;  /* 0x000000fd1b00780c */ /* 0x000fc80003f04070 */
[----:B------:R-:W-:-:S13]  /*1370*/  ISETP.GT.U32.OR P0, PT, R26, 0xfd, P0 ;  /* 0x000000fd1a00780c */ /* 0x000fda0000704470 */
[----:B------:R-:W-:Y:S01]  /*1380*/  @!P0 MOV R17, RZ ;  /* 0x000000ff00118202 */ /* 0x000fe20000000f00 */
[----:B------:R-:W-:Y:S06]  /*1390*/  @!P0 BRA `(.L_x_12) ;  /* 0x00000000005c8947 */ /* 0x000fec0003800000 */
[----:B------:R-:W-:Y:S02]  /*13a0*/  FSETP.GTU.FTZ.AND P0, PT, |R2|, +INF , PT ;  /* 0x7f8000000200780b */ /* 0x000fe40003f1c200 */
[----:B------:R-:W-:-:S04]  /*13b0*/  FSETP.GTU.FTZ.AND P1, PT, |R3|, +INF , PT ;  /* 0x7f8000000300780b */ /* 0x000fc80003f3c200 */
[----:B------:R-:W-:-:S13]  /*13c0*/  PLOP3.LUT P0, PT, P0, P1, PT, 0xf8, 0x8f ;  /* 0x00000000008f781c */ /* 0x000fda0000703f70 */
[----:B------:R-:W-:Y:S05]  /*13d0*/  @P0 BRA `(.L_x_13) ;  /* 0x00000004004c0947 */ /* 0x000fea0003800000 */
[----:B------:R-:W-:-:S13]  /*13e0*/  LOP3.LUT P0, RZ, R3, 0x7fffffff, R2, 0xc8, !PT ;  /* 0x7fffffff03ff7812 */ /* 0x000fda000780c802 */
[----:B------:R-:W-:Y:S05]  /*13f0*/  @!P0 BRA `(.L_x_14) ;  /* 0x00000004003c8947 */ /* 0x000fea0003800000 */
[C---:B------:R-:W-:Y:S02]  /*1400*/  FSETP.NEU.FTZ.AND P0, PT, |R2|.reuse, +INF , PT ;  /* 0x7f8000000200780b */ /* 0x040fe40003f1d200 */
[----:B------:R-:W-:Y:S02]  /*1410*/  FSETP.NEU.FTZ.AND P3, PT, |R3|, +INF , PT ;  /* 0x7f8000000300780b */ /* 0x000fe40003f7d200 */
[----:B------:R-:W-:-:S11]  /*1420*/  FSETP.NEU.FTZ.AND P1, PT, |R2|, +INF , PT ;  /* 0x7f8000000200780b */ /* 0x000fd60003f3d200 */
[----:B------:R-:W-:Y:S05]  /*1430*/  @!P3 BRA !P0, `(.L_x_14) ;  /* 0x00000004002cb947 */ /* 0x000fea0004000000 */
[----:B------:R-:W-:-:S04]  /*1440*/  LOP3.LUT P0, RZ, R2, 0x7fffffff, RZ, 0xc0, !PT ;  /* 0x7fffffff02ff7812 */ /* 0x000fc8000780c0ff */
[----:B------:R-:W-:-:S13]  /*1450*/  PLOP3.LUT P0, PT, P3, P0, PT, 0x2f, 0xf2 ;  /* 0x0000000000f2781c */ /* 0x000fda0001f00577 */
[----:B------:R-:W-:Y:S05]  /*1460*/  @P0 BRA `(.L_x_15) ;  /* 0x0000000400180947 */ /* 0x000fea0003800000 */
[----:B------:R-:W-:-:S04]  /*1470*/  LOP3.LUT P0, RZ, R3, 0x7fffffff, RZ, 0xc0, !PT ;  /* 0x7fffffff03ff7812 */ /* 0x000fc8000780c0ff */
[----:B------:R-:W-:-:S13]  /*1480*/  PLOP3.LUT P0, PT, P1, P0, PT, 0x2f, 0xf2 ;  /* 0x0000000000f2781c */ /* 0x000fda0000f00577 */
[----:B------:R-:W-:Y:S05]  /*1490*/  @P0 BRA `(.L_x_16) ;  /* 0x0000000400000947 */ /* 0x000fea0003800000 */
[----:B------:R-:W-:Y:S02]  /*14a0*/  ISETP.GE.AND P0, PT, R26, RZ, PT ;  /* 0x000000ff1a00720c */ /* 0x000fe40003f06270 */
[----:B------:R-:W-:-:S11]  /*14b0*/  ISETP.GE.AND P1, PT, R27, RZ, PT ;  /* 0x000000ff1b00720c */ /* 0x000fd60003f26270 */
[----:B------:R-:W-:Y:S01]  /*14c0*/  @P0 MOV R17, RZ ;  /* 0x000000ff00110202 */ /* 0x000fe20000000f00 */
[----:B------:R-:W-:Y:S02]  /*14d0*/  @!P0 IMAD.MOV.U32 R17, RZ, RZ, -0x40 ;  /* 0xffffffc0ff118424 */ /* 0x000fe400078e00ff */
[----:B------:R-:W-:Y:S01]  /*14e0*/  @!P0 FFMA R2, R2, 1.84467440737095516160e+19, RZ ;  /* 0x5f80000002028823 */ /* 0x000fe200000000ff */
[----:B------:R-:W-:Y:S02]  /*14f0*/  @!P1 FFMA R3, R3, 1.84467440737095516160e+19, RZ ;  /* 0x5f80000003039823 */ /* 0x000fe400000000ff */
[----:B------:R-:W-:-:S07]  /*1500*/  @!P1 IADD3 R17, PT, PT, R17, 0x40, RZ ;  /* 0x0000004011119810 */ /* 0x000fce0007ffe0ff */
.L_x_12:
[----:B------:R-:W-:Y:S01]  /*1510*/  LEA R26, R14, 0xc0800000, 0x17 ;  /* 0xc08000000e1a7811 */ /* 0x000fe200078eb8ff */
[----:B------:R-:W-:Y:S01]  /*1520*/  BSSY.RECONVERGENT B2, `(.L_x_17) ;  /* 0x0000036000027945 */ /* 0x000fe20003800200 */
[----:B------:R-:W-:Y:S02]  /*1530*/  IADD3 R25, PT, PT, R25, -0x7f, RZ ;  /* 0xffffff8119197810 */ /* 0x000fe40007ffe0ff */
[----:B------:R-:W-:-:S03]  /*1540*/  IADD3 R28, PT, PT, -R26, R3, RZ ;  /* 0x000000031a1c7210 */ /* 0x000fc60007ffe1ff */
[C---:B------:R-:W-:Y:S01]  /*1550*/  IMAD R2, R25.reuse, -0x800000, R2 ;  /* 0xff80000019027824 */ /* 0x040fe200078e0202 */
[----:B------:R0:W1:Y:S01]  /*1560*/  MUFU.RCP R26, R28 ;  /* 0x0000001c001a7308 */ /* 0x0000620000001000 */
[----:B------:R-:W-:Y:S01]  /*1570*/  FADD.FTZ R27, -R28, -RZ ;  /* 0x800000ff1c1b7221 */ /* 0x000fe20000010100 */
[----:B0-----:R-:W-:-:S04]  /*1580*/  IADD3 R28, PT, PT, R25, 0x7f, -R14 ;  /* 0x0000007f191c7810 */ /* 0x001fc80007ffe80e */
[----:B------:R-:W-:Y:S01]  /*1590*/  IADD3 R17, PT, PT, R28, R17, RZ ;  /* 0x000000111c117210 */ /* 0x000fe20007ffe0ff */
[----:B-1----:R-:W-:-:S04]  /*15a0*/  FFMA R3, R26, R27, 1 ;  /* 0x3f8000001a037423 */ /* 0x002fc8000000001b */
[----:B------:R-:W-:-:S04]  /*15b0*/  FFMA R3, R26, R3, R26 ;  /* 0x000000031a037223 */ /* 0x000fc8000000001a */
[----:B------:R-:W-:-:S04]  /*15c0*/  FFMA R26, R2, R3, RZ ;  /* 0x00000003021a7223 */ /* 0x000fc800000000ff */
[----:B------:R-:W-:-:S04]  /*15d0*/  FFMA R29, R27, R26, R2 ;  /* 0x0000001a1b1d7223 */ /* 0x000fc80000000002 */
[----:B------:R-:W-:-:S04]  /*15e0*/  FFMA R26, R3, R29, R26 ;  /* 0x0000001d031a7223 */ /* 0x000fc8000000001a */
[----:B------:R-:W-:-:S04]  /*15f0*/  FFMA R27, R27, R26, R2 ;  /* 0x0000001a1b1b7223 */ /* 0x000fc80000000002 */
[----:B------:R-:W-:-:S05]  /*1600*/  FFMA R2, R3, R27, R26 ;  /* 0x0000001b03027223 */ /* 0x000fca000000001a */
[----:B------:R-:W-:-:S04]  /*1610*/  SHF.R.U32.HI R14, RZ, 0x17, R2 ;  /* 0x00000017ff0e7819 */ /* 0x000fc80000011602 */
[----:B------:R-:W-:-:S04]  /*1620*/  LOP3.LUT R14, R14, 0xff, RZ, 0xc0, !PT ;  /* 0x000000ff0e0e7812 */ /* 0x000fc800078ec0ff */
[----:B------:R-:W-:-:S04]  /*1630*/  IADD3 R14, PT, PT, R14, R17, RZ ;  /* 0x000000110e0e7210 */ /* 0x000fc80007ffe0ff */
[----:B------:R-:W-:-:S04]  /*1640*/  IADD3 R25, PT, PT, R14, -0x1, RZ ;  /* 0xffffffff0e197810 */ /* 0x000fc80007ffe0ff */
[----:B------:R-:W-:-:S13]  /*1650*/  ISETP.GE.U32.AND P0, PT, R25, 0xfe, PT ;  /* 0x000000fe1900780c */ /* 0x000fda0003f06070 */
[----:B------:R-:W-:Y:S05]  /*1660*/  @!P0 BRA `(.L_x_18) ;  /* 0x0000000000808947 */ /* 0x000fea0003800000 */
[----:B------:R-:W-:-:S13]  /*1670*/  ISETP.GT.AND P0, PT, R14, 0xfe, PT ;  /* 0x000000fe0e00780c */ /* 0x000fda0003f04270 */
[----:B------:R-:W-:Y:S05]  /*1680*/  @P0 BRA `(.L_x_19) ;  /* 0x00000000006c0947 */ /* 0x000fea0003800000 */
[----:B------:R-:W-:-:S13]  /*1690*/  ISETP.GE.AND P0, PT, R14, 0x1, PT ;  /* 0x000000010e00780c */ /* 0x000fda0003f06270 */
[----:B------:R-:W-:Y:S05]  /*16a0*/  @P0 BRA `(.L_x_20) ;  /* 0x0000000000740947 */ /* 0x000fea0003800000 */
[----:B------:R-:W-:Y:S02]  /*16b0*/  ISETP.GE.AND P0, PT, R14, -0x18, PT ;  /* 0xffffffe80e00780c */ /* 0x000fe40003f06270 */
[----:B------:R-:W-:-:S11]  /*16c0*/  LOP3.LUT R2, R2, 0x80000000, RZ, 0xc0, !PT ;  /* 0x8000000002027812 */ /* 0x000fd600078ec0ff */
[----:B------:R-:W-:Y:S05]  /*16d0*/  @!P0 BRA `(.L_x_20) ;  /* 0x0000000000688947 */ /* 0x000fea0003800000 */
[-CC-:B------:R-:W-:Y:S01]  /*16e0*/  FFMA.RZ R17, R3, R27.reuse, R26.reuse ;  /* 0x0000001b03117223 */ /* 0x180fe2000000c01a */
[C---:B------:R-:W-:Y:S01]  /*16f0*/  VIADD R28, R14.reuse, 0x20 ;  /* 0x000000200e1c7836 */ /* 0x040fe20000000000 */
[C---:B------:R-:W-:Y:S02]  /*1700*/  ISETP.NE.AND P3, PT, R14.reuse, RZ, PT ;  /* 0x000000ff0e00720c */ /* 0x040fe40003f65270 */
[C---:B------:R-:W-:Y:S02]  /*1710*/  ISETP.NE.AND P1, PT, R14.reuse, RZ, PT ;  /* 0x000000ff0e00720c */ /* 0x040fe40003f25270 */
[----:B------:R-:W-:Y:S01]  /*1720*/  LOP3.LUT R25, R17, 0x7fffff, RZ, 0xc0, !PT ;  /* 0x007fffff11197812 */ /* 0x000fe200078ec0ff */
[CCC-:B------:R-:W-:Y:S01]  /*1730*/  FFMA.RP R17, R3.reuse, R27.reuse, R26.reuse ;  /* 0x0000001b03117223 */ /* 0x1c0fe2000000801a */
[----:B------:R-:W-:Y:S01]  /*1740*/  FFMA.RM R26, R3, R27, R26 ;  /* 0x0000001b031a7223 */ /* 0x000fe2000000401a */
[----:B------:R-:W-:Y:S02]  /*1750*/  IADD3 R14, PT, PT, -R14, RZ, RZ ;  /* 0x000000ff0e0e7210 */ /* 0x000fe40007ffe1ff */
[----:B------:R-:W-:-:S02]  /*1760*/  LOP3.LUT R25, R25, 0x800000, RZ, 0xfc, !PT ;  /* 0x0080000019197812 */ /* 0x000fc400078efcff */
[----:B------:R-:W-:Y:S02]  /*1770*/  FSETP.NEU.FTZ.AND P0, PT, R17, R26, PT ;  /* 0x0000001a1100720b */ /* 0x000fe40003f1d000 */
[----:B------:R-:W-:Y:S02]  /*1780*/  SHF.L.U32 R28, R25, R28, RZ ;  /* 0x0000001c191c7219 */ /* 0x000fe400000006ff */
[----:B------:R-:W-:Y:S02]  /*1790*/  SEL R14, R14, RZ, P3 ;  /* 0x000000ff0e0e7207 */ /* 0x000fe40001800000 */
[----:B------:R-:W-:Y:S02]  /*17a0*/  ISETP.NE.AND P1, PT, R28, RZ, P1 ;  /* 0x000000ff1c00720c */ /* 0x000fe40000f25270 */
[----:B------:R-:W-:Y:S02]  /*17b0*/  SHF.R.U32.HI R14, RZ, R14, R25 ;  /* 0x0000000eff0e7219 */ /* 0x000fe40000011619 */
[----:B------:R-:W-:-:S02]  /*17c0*/  PLOP3.LUT P0, PT, P0, P1, PT, 0xf8, 0x8f ;  /* 0x00000000008f781c */ /* 0x000fc40000703f70 */
[----:B------:R-:W-:Y:S02]  /*17d0*/  SHF.R.U32.HI R26, RZ, 0x1, R14 ;  /* 0x00000001ff1a7819 */ /* 0x000fe4000001160e */
[----:B------:R-:W-:-:S04]  /*17e0*/  SEL R3, RZ, 0x1, !P0 ;  /* 0x00000001ff037807 */ /* 0x000fc80004000000 */
[----:B------:R-:W-:-:S04]  /*17f0*/  LOP3.LUT R3, R3, 0x1, R26, 0xf8, !PT ;  /* 0x0000000103037812 */ /* 0x000fc800078ef81a */
[----:B------:R-:W-:-:S04]  /*1800*/  LOP3.LUT R3, R3, R14, RZ, 0xc0, !PT ;  /* 0x0000000e03037212 */ /* 0x000fc800078ec0ff */
[----:B------:R-:W-:-:S04]  /*1810*/  IADD3 R3, PT, PT, R26, R3, RZ ;  /* 0x000000031a037210 */ /* 0x000fc80007ffe0ff */
[----:B------:R-:W-:Y:S01]  /*1820*/  LOP3.LUT R2, R3, R2, RZ, 0xfc, !PT ;  /* 0x0000000203027212 */ /* 0x000fe200078efcff */
[----:B------:R-:W-:Y:S06]  /*1830*/  BRA `(.L_x_20) ;  /* 0x0000000000107947 */ /* 0x000fec0003800000 */
.L_x_19:
[----:B------:R-:W-:-:S04]  /*1840*/  LOP3.LUT R2, R2, 0x80000000, RZ, 0xc0, !PT ;  /* 0x8000000002027812 */ /* 0x000fc800078ec0ff */
[----:B------:R-:W-:Y:S01]  /*1850*/  LOP3.LUT R2, R2, 0x7f800000, RZ, 0xfc, !PT ;  /* 0x7f80000002027812 */ /* 0x000fe200078efcff */
[----:B------:R-:W-:Y:S06]  /*1860*/  BRA `(.L_x_20) ;  /* 0x0000000000047947 */ /* 0x000fec0003800000 */
.L_x_18:
[----:B------:R-:W-:-:S07]  /*1870*/  LEA R2, R17, R2, 0x17 ;  /* 0x0000000211027211 */ /* 0x000fce00078eb8ff */
.L_x_20:
[----:B------:R-:W-:Y:S05]  /*1880*/  BSYNC.RECONVERGENT B2 ;  /* 0x0000000000027941 */ /* 0x000fea0003800200 */
.L_x_17:
[----:B------:R-:W-:Y:S05]  /*1890*/  BRA `(.L_x_21) ;  /* 0x0000000000207947 */ /* 0x000fea0003800000 */
.L_x_16:
[----:B------:R-:W-:-:S04]  /*18a0*/  LOP3.LUT R2, R3, 0x80000000, R2, 0x48, !PT ;  /* 0x8000000003027812 */ /* 0x000fc800078e4802 */
[----:B------:R-:W-:Y:S01]  /*18b0*/  LOP3.LUT R2, R2, 0x7f800000, RZ, 0xfc, !PT ;  /* 0x7f80000002027812 */ /* 0x000fe200078efcff */
[----:B------:R-:W-:Y:S06]  /*18c0*/  BRA `(.L_x_21) ;  /* 0x0000000000147947 */ /* 0x000fec0003800000 */
.L_x_15:
[----:B------:R-:W-:Y:S01]  /*18d0*/  LOP3.LUT R2, R3, 0x80000000, R2, 0x48, !PT ;  /* 0x8000000003027812 */ /* 0x000fe200078e4802 */
[----:B------:R-:W-:Y:S06]  /*18e0*/  BRA `(.L_x_21) ;  /* 0x00000000000c7947 */ /* 0x000fec0003800000 */
.L_x_14:
[----:B------:R-:W0:Y:S01]  /*18f0*/  MUFU.RSQ R2, -QNAN ;  /* 0xffc0000000027908 */ /* 0x000e220000001400 */
[----:B------:R-:W-:Y:S05]  /*1900*/  BRA `(.L_x_21) ;  /* 0x0000000000047947 */ /* 0x000fea0003800000 */
.L_x_13:
[----:B------:R-:W-:-:S07]  /*1910*/  FADD.FTZ R2, R2, R3 ;  /* 0x0000000302027221 */ /* 0x000fce0000010000 */
.L_x_21:
[----:B------:R-:W-:Y:S05]  /*1920*/  BSYNC.RECONVERGENT B1 ;  /* 0x0000000000017941 */ /* 0x000fea0003800200 */
.L_x_11:
[----:B------:R-:W-:Y:S01]  /*1930*/  HFMA2 R3, -RZ, RZ, 0, 0 ;  /* 0x00000000ff037431 */ /* 0x000fe200000001ff */
[----:B0-----:R-:W-:Y:S02]  /*1940*/  MOV R14, R2 ;  /* 0x00000002000e7202 */ /* 0x001fe40000000f00 */
[----:B------:R-:W-:-:S04]  /*1950*/  MOV R2, R16 ;  /* 0x0000001000027202 */ /* 0x000fc80000000f00 */
[----:B------:R-:W-:Y:S05]  /*1960*/  RET.REL.NODEC R2 `(_Z24adam_optimization_kernelPfPKfS_S_S_fffffiibb) ;  /* 0xffffffe402a47950 */ /* 0x000fea0003c3ffff */
.L_x_22:
[----:B------:R-:W-:-:S00]  /*1970*/  BRA `(.L_x_22) ;  /* 0xfffffffc00fc7947 */ /* 0x000fc0000383ffff */
[----:B------:R-:W-:-:S00]  /*1980*/  NOP ;  /* 0x0000000000007918 */ /* 0x000fc00000000000 */
[----:B------:R-:W-:-:S00]  /*1990*/  NOP ;  /* 0x0000000000007918 */ /* 0x000fc00000000000 */
[----:B------:R-:W-:-:S00]  /*19a0*/  NOP ;  /* 0x0000000000007918 */ /* 0x000fc00000000000 */
[----:B------:R-:W-:-:S00]  /*19b0*/  NOP ;  /* 0x0000000000007918 */ /* 0x000fc00000000000 */
[----:B------:R-:W-:-:S00]  /*19c0*/  NOP ;  /* 0x0000000000007918 */ /* 0x000fc00000000000 */
[----:B------:R-:W-:-:S00]  /*19d0*/  NOP ;  /* 0x0000000000007918 */ /* 0x000fc00000000000 */
[----:B------:R-:W-:-:S00]  /*19e0*/  NOP ;  /* 0x0000000000007918 */ /* 0x000fc00000000000 */
[----:B------:R-:W-:-:S00]  /*19f0*/  NOP ;  /* 0x0000000000007918 */ /* 0x000fc00000000000 */
.L_x_24:


//--------------------- .nv.shared.reserved.0     --------------------------
	.section	.nv.shared.reserved.0,"aw",@nobits
	.weak		__nv_reservedSMEM_offset_0_alias
	.size		__nv_reservedSMEM_offset_0_alias, 0, 64
	.other		__nv_reservedSMEM_offset_0_alias,@"STO_CUDA_RESERVED_SHARED STV_DEFAULT"
__nv_reservedSMEM_offset_0_alias:
	.zero		0
	.zero		64


//--------------------- .nv.constant0._Z24adam_optimization_kernelPfPKfS_S_S_fffffiibb --------------------------
	.section	.nv.constant0._Z24adam_optimization_kernelPfPKfS_S_S_fffffiibb,"a",@progbits
	.sectionflags	@""
	.align	4
.nv.constant0._Z24adam_optimization_kernelPfPKfS_S_S_fffffiibb:
	.zero		966


//--------------------- SYMBOLS --------------------------

	.type		.nv.reservedSmem.offset0,@object
	.size		.nv.reservedSmem.offset0,0x4
